	.target	sm_100a

	.elftype	@"ET_EXEC"


//--------------------- .note.nv.tkinfo           --------------------------
	.section	.note.nv.tkinfo,"",@"SHT_NOTE"
	.sectionflags	@"SHF_NOTE_NV_TKINFO"
	.tkinfo
        /*0018*/ 	.word	0x00000002
        /*0030*/ 	.string	""
        /*0030*/ 	.string	"ptxas"
        /*0030*/ 	.string	"Cuda compilation tools, release 13.0, V13.0.88"
        /*0030*/ 	.string	"Build cuda_13.0.r13.0/compiler.36424714_0"
        /*0030*/ 	.string	"-arch sm_100a -m 64 "



//--------------------- .note.nv.cuinfo           --------------------------
	.section	.note.nv.cuinfo,"",@"SHT_NOTE"
	.sectionflags	@"SHF_NOTE_NV_CUINFO"
        /*0018*/ 	.short	0x0002
        /*001a*/ 	.short	0x0064
        /*001c*/ 	.short	0x0082
	.zero		2


//--------------------- .nv.info                  --------------------------
	.section	.nv.info,"",@"SHT_CUDA_INFO"
	.align	4


	//----- nvinfo : EIATTR_REGCOUNT
	.align		4
        /*0000*/ 	.byte	0x04, 0x2f
        /*0002*/ 	.short	(.L_19 - .L_18)
	.align		4
.L_18:
        /*0004*/ 	.word	index@(_ZN7cutlass13device_kernelINS_4gemm6kernel13GemmUniversalIN4cute5tupleIJiiiiEEENS1_10collective13CollectiveMmaINS1_35MainloopSm100TmaUmmaWarpSpecializedILi26ELi2ELi4ENS5_IJNS4_1CILi4EEESB_NSA_ILi1EEEEEEEENS5_IJNSA_ILi128EEESF_NSA_ILi64EEEEEENS_12float_e4m3_tENS5_IJlSC_lEEESI_SJ_NS4_8TiledMMAINS4_8MMA_AtomIJNS4_10MMA_TraitsINS4_25SM100_MMA_F8F6F4_2x1SM_SSEJSI_SI_fSF_SF_NS4_17integral_constantINS4_4UMMA5MajorELSQ_0EEESR_NSO_INSP_7ScaleInELSS_0EEEST_EEEEEENS4_6LayoutINS5_IJSC_SC_SC_EEENS5_IJNSA_ILi0EEESY_SY_EEEEENS5_IJNS4_10UnderscoreES11_S11_EEEEENS4_28SM100_TMA_2SM_LOAD_MULTICASTENS4_14ComposedLayoutINS4_7SwizzleILi2ELi4ELi3EEENS4_18smem_ptr_flag_bitsILi8EEENSW_INS5_IJNSA_ILi8EEESG_EEENS5_IJSG_SC_EEEEEEEvNS4_8identityES14_S1E_vS1F_EENS_8epilogue10collective18CollectiveEpilogueINS1H_23Sm100TmaWarpSpecializedILi2ELi2ELi32ELb0ELb0EEEJNS5_IJSG_SF_SG_EEENS5_IJNSW_ISG_SC_EENSW_INS5_IJNSA_ILi32EEENSA_ILi2EEEEEENS5_IJSC_SG_EEEEEEEESI_SJ_SI_SJ_NS1H_6fusion15FusionCallbacksIS1L_NS1U_17LinearCombinationISI_fSI_fLNS_15FloatRoundStyleE2EEES1M_S1T_JEEENS4_5SM1004TMEM4LOAD26SM100_TMEM_LOAD_32dp32b32xENS4_13SM90_TMA_LOADENS15_INS16_ILi1ELi4ELi3EEES19_NSW_INS5_IJS1A_S1O_EEENS5_IJS1O_SC_EEEEEEENS4_39AutoVectorizingCopyWithAssumedAlignmentILi128EEENS4_14SM90_TMA_STOREES29_S2B_S2B_EEEvvEEEEvNT_6ParamsE)
        /*0008*/ 	.word	0x00000074


	//----- nvinfo : EIATTR_FRAME_SIZE
	.align		4
.L_19:
        /*000c*/ 	.byte	0x04, 0x11
        /*000e*/ 	.short	(.L_21 - .L_20)
	.align		4
.L_20:
        /*0010*/ 	.word	index@($__internal_2_$__cuda_sm10x_tcgen05_guardrail_trap_unallocated_columns_being_dealloced)
        /*0014*/ 	.word	0x00000000


	//----- nvinfo : EIATTR_FRAME_SIZE
	.align		4
.L_21:
        /*0018*/ 	.byte	0x04, 0x11
        /*001a*/ 	.short	(.L_23 - .L_22)
	.align		4
.L_22:
        /*001c*/ 	.word	index@($__internal_1_$__cuda_sm10x_tcgen05_guardrail_trap_phase_invalid_during_alloc)
        /*0020*/ 	.word	0x00000000


	//----- nvinfo : EIATTR_FRAME_SIZE
	.align		4
.L_23:
        /*0024*/ 	.byte	0x04, 0x11
        /*0026*/ 	.short	(.L_25 - .L_24)
	.align		4
.L_24:
        /*0028*/ 	.word	index@($__internal_0_$__cuda_sm10x_tcgen05_guardrail_trap_col_being_dealloced_not_returned_by_alloc)
        /*002c*/ 	.word	0x00000000


	//----- nvinfo : EIATTR_FRAME_SIZE
	.align		4
.L_25:
        /*0030*/ 	.byte	0x04, 0x11
        /*0032*/ 	.short	(.L_27 - .L_26)
	.align		4
.L_26:
        /*0034*/ 	.word	index@(_ZN7cutlass13device_kernelINS_4gemm6kernel13GemmUniversalIN4cute5tupleIJiiiiEEENS1_10collective13CollectiveMmaINS1_35MainloopSm100TmaUmmaWarpSpecializedILi26ELi2ELi4ENS5_IJNS4_1CILi4EEESB_NSA_ILi1EEEEEEEENS5_IJNSA_ILi128EEESF_NSA_ILi64EEEEEENS_12float_e4m3_tENS5_IJlSC_lEEESI_SJ_NS4_8TiledMMAINS4_8MMA_AtomIJNS4_10MMA_TraitsINS4_25SM100_MMA_F8F6F4_2x1SM_SSEJSI_SI_fSF_SF_NS4_17integral_constantINS4_4UMMA5MajorELSQ_0EEESR_NSO_INSP_7ScaleInELSS_0EEEST_EEEEEENS4_6LayoutINS5_IJSC_SC_SC_EEENS5_IJNSA_ILi0EEESY_SY_EEEEENS5_IJNS4_10UnderscoreES11_S11_EEEEENS4_28SM100_TMA_2SM_LOAD_MULTICASTENS4_14ComposedLayoutINS4_7SwizzleILi2ELi4ELi3EEENS4_18smem_ptr_flag_bitsILi8EEENSW_INS5_IJNSA_ILi8EEESG_EEENS5_IJSG_SC_EEEEEEEvNS4_8identityES14_S1E_vS1F_EENS_8epilogue10collective18CollectiveEpilogueINS1H_23Sm100TmaWarpSpecializedILi2ELi2ELi32ELb0ELb0EEEJNS5_IJSG_SF_SG_EEENS5_IJNSW_ISG_SC_EENSW_INS5_IJNSA_ILi32EEENSA_ILi2EEEEEENS5_IJSC_SG_EEEEEEEESI_SJ_SI_SJ_NS1H_6fusion15FusionCallbacksIS1L_NS1U_17LinearCombinationISI_fSI_fLNS_15FloatRoundStyleE2EEES1M_S1T_JEEENS4_5SM1004TMEM4LOAD26SM100_TMEM_LOAD_32dp32b32xENS4_13SM90_TMA_LOADENS15_INS16_ILi1ELi4ELi3EEES19_NSW_INS5_IJS1A_S1O_EEENS5_IJS1O_SC_EEEEEEENS4_39AutoVectorizingCopyWithAssumedAlignmentILi128EEENS4_14SM90_TMA_STOREES29_S2B_S2B_EEEvvEEEEvNT_6ParamsE)
        /*0038*/ 	.word	0x00000000


	//----- nvinfo : EIATTR_MIN_STACK_SIZE
	.align		4
.L_27:
        /*003c*/ 	.byte	0x04, 0x12
        /*003e*/ 	.short	(.L_29 - .L_28)
	.align		4
.L_28:
        /*0040*/ 	.word	index@(_ZN7cutlass13device_kernelINS_4gemm6kernel13GemmUniversalIN4cute5tupleIJiiiiEEENS1_10collective13CollectiveMmaINS1_35MainloopSm100TmaUmmaWarpSpecializedILi26ELi2ELi4ENS5_IJNS4_1CILi4EEESB_NSA_ILi1EEEEEEEENS5_IJNSA_ILi128EEESF_NSA_ILi64EEEEEENS_12float_e4m3_tENS5_IJlSC_lEEESI_SJ_NS4_8TiledMMAINS4_8MMA_AtomIJNS4_10MMA_TraitsINS4_25SM100_MMA_F8F6F4_2x1SM_SSEJSI_SI_fSF_SF_NS4_17integral_constantINS4_4UMMA5MajorELSQ_0EEESR_NSO_INSP_7ScaleInELSS_0EEEST_EEEEEENS4_6LayoutINS5_IJSC_SC_SC_EEENS5_IJNSA_ILi0EEESY_SY_EEEEENS5_IJNS4_10UnderscoreES11_S11_EEEEENS4_28SM100_TMA_2SM_LOAD_MULTICASTENS4_14ComposedLayoutINS4_7SwizzleILi2ELi4ELi3EEENS4_18smem_ptr_flag_bitsILi8EEENSW_INS5_IJNSA_ILi8EEESG_EEENS5_IJSG_SC_EEEEEEEvNS4_8identityES14_S1E_vS1F_EENS_8epilogue10collective18CollectiveEpilogueINS1H_23Sm100TmaWarpSpecializedILi2ELi2ELi32ELb0ELb0EEEJNS5_IJSG_SF_SG_EEENS5_IJNSW_ISG_SC_EENSW_INS5_IJNSA_ILi32EEENSA_ILi2EEEEEENS5_IJSC_SG_EEEEEEEESI_SJ_SI_SJ_NS1H_6fusion15FusionCallbacksIS1L_NS1U_17LinearCombinationISI_fSI_fLNS_15FloatRoundStyleE2EEES1M_S1T_JEEENS4_5SM1004TMEM4LOAD26SM100_TMEM_LOAD_32dp32b32xENS4_13SM90_TMA_LOADENS15_INS16_ILi1ELi4ELi3EEES19_NSW_INS5_IJS1A_S1O_EEENS5_IJS1O_SC_EEEEEEENS4_39AutoVectorizingCopyWithAssumedAlignmentILi128EEENS4_14SM90_TMA_STOREES29_S2B_S2B_EEEvvEEEEvNT_6ParamsE)
        /*0044*/ 	.word	0x00000000
.L_29:


//--------------------- .nv.compat                --------------------------
	.section	.nv.compat,"",@"SHT_CUDA_COMPAT_INFO"
	.align	4
        /*0000*/ 	.byte	0x02, 0x09, 0x01, 0x00, 0x02, 0x02, 0x02, 0x00, 0x02, 0x05, 0x05, 0x00, 0x03, 0x07, 0x01, 0x01
        /*0010*/ 	.byte	0x02, 0x03, 0x01, 0x00, 0x02, 0x06, 0x01, 0x00, 0x04, 0x0b, 0x08, 0x00, 0x09, 0x00, 0x00, 0x00
        /*0020*/ 	.byte	0x00, 0x00, 0x00, 0x00


//--------------------- .nv.info._ZN7cutlass13device_kernelINS_4gemm6kernel13GemmUniversalIN4cute5tupleIJiiiiEEENS1_10collective13CollectiveMmaINS1_35MainloopSm100TmaUmmaWarpSpecializedILi26ELi2ELi4ENS5_IJNS4_1CILi4EEESB_NSA_ILi1EEEEEEEENS5_IJNSA_ILi128EEESF_NSA_ILi64EEEEEENS_12float_e4m3_tENS5_IJlSC_lEEESI_SJ_NS4_8TiledMMAINS4_8MMA_AtomIJNS4_10MMA_TraitsINS4_25SM100_MMA_F8F6F4_2x1SM_SSEJSI_SI_fSF_SF_NS4_17integral_constantINS4_4UMMA5MajorELSQ_0EEESR_NSO_INSP_7ScaleInELSS_0EEEST_EEEEEENS4_6LayoutINS5_IJSC_SC_SC_EEENS5_IJNSA_ILi0EEESY_SY_EEEEENS5_IJNS4_10UnderscoreES11_S11_EEEEENS4_28SM100_TMA_2SM_LOAD_MULTICASTENS4_14ComposedLayoutINS4_7SwizzleILi2ELi4ELi3EEENS4_18smem_ptr_flag_bitsILi8EEENSW_INS5_IJNSA_ILi8EEESG_EEENS5_IJSG_SC_EEEEEEEvNS4_8identityES14_S1E_vS1F_EENS_8epilogue10collective18CollectiveEpilogueINS1H_23Sm100TmaWarpSpecializedILi2ELi2ELi32ELb0ELb0EEEJNS5_IJSG_SF_SG_EEENS5_IJNSW_ISG_SC_EENSW_INS5_IJNSA_ILi32EEENSA_ILi2EEEEEENS5_IJSC_SG_EEEEEEEESI_SJ_SI_SJ_NS1H_6fusion15FusionCallbacksIS1L_NS1U_17LinearCombinationISI_fSI_fLNS_15FloatRoundStyleE2EEES1M_S1T_JEEENS4_5SM1004TMEM4LOAD26SM100_TMEM_LOAD_32dp32b32xENS4_13SM90_TMA_LOADENS15_INS16_ILi1ELi4ELi3EEES19_NSW_INS5_IJS1A_S1O_EEENS5_IJS1O_SC_EEEEEEENS4_39AutoVectorizingCopyWithAssumedAlignmentILi128EEENS4_14SM90_TMA_STOREES29_S2B_S2B_EEEvvEEEEvNT_6ParamsE --------------------------
	.section	.nv.info._ZN7cutlass13device_kernelINS_4gemm6kernel13GemmUniversalIN4cute5tupleIJiiiiEEENS1_10collective13CollectiveMmaINS1_35MainloopSm100TmaUmmaWarpSpecializedILi26ELi2ELi4ENS5_IJNS4_1CILi4EEESB_NSA_ILi1EEEEEEEENS5_IJNSA_ILi128EEESF_NSA_ILi64EEEEEENS_12float_e4m3_tENS5_IJlSC_lEEESI_SJ_NS4_8TiledMMAINS4_8MMA_AtomIJNS4_10MMA_TraitsINS4_25SM100_MMA_F8F6F4_2x1SM_SSEJSI_SI_fSF_SF_NS4_17integral_constantINS4_4UMMA5MajorELSQ_0EEESR_NSO_INSP_7ScaleInELSS_0EEEST_EEEEEENS4_6LayoutINS5_IJSC_SC_SC_EEENS5_IJNSA_ILi0EEESY_SY_EEEEENS5_IJNS4_10UnderscoreES11_S11_EEEEENS4_28SM100_TMA_2SM_LOAD_MULTICASTENS4_14ComposedLayoutINS4_7SwizzleILi2ELi4ELi3EEENS4_18smem_ptr_flag_bitsILi8EEENSW_INS5_IJNSA_ILi8EEESG_EEENS5_IJSG_SC_EEEEEEEvNS4_8identityES14_S1E_vS1F_EENS_8epilogue10collective18CollectiveEpilogueINS1H_23Sm100TmaWarpSpecializedILi2ELi2ELi32ELb0ELb0EEEJNS5_IJSG_SF_SG_EEENS5_IJNSW_ISG_SC_EENSW_INS5_IJNSA_ILi32EEENSA_ILi2EEEEEENS5_IJSC_SG_EEEEEEEESI_SJ_SI_SJ_NS1H_6fusion15FusionCallbacksIS1L_NS1U_17LinearCombinationISI_fSI_fLNS_15FloatRoundStyleE2EEES1M_S1T_JEEENS4_5SM1004TMEM4LOAD26SM100_TMEM_LOAD_32dp32b32xENS4_13SM90_TMA_LOADENS15_INS16_ILi1ELi4ELi3EEES19_NSW_INS5_IJS1A_S1O_EEENS5_IJS1O_SC_EEEEEEENS4_39AutoVectorizingCopyWithAssumedAlignmentILi128EEENS4_14SM90_TMA_STOREES29_S2B_S2B_EEEvvEEEEvNT_6ParamsE,"",@"SHT_CUDA_INFO"
	.sectionflags	@""
	.align	4


	//----- nvinfo : EIATTR_CUDA_API_VERSION
	.align		4
        /*0000*/ 	.byte	0x04, 0x37
        /*0002*/ 	.short	(.L_31 - .L_30)
.L_30:
        /*0004*/ 	.word	0x00000082


	//----- nvinfo : EIATTR_KPARAM_INFO
	.align		4
.L_31:
        /*0008*/ 	.byte	0x04, 0x17
        /*000a*/ 	.short	(.L_33 - .L_32)
.L_32:
        /*000c*/ 	.word	0x00000000
        /*0010*/ 	.short	0x0000
        /*0012*/ 	.short	0x0000
        /*0014*/ 	.byte	0x00, 0xf0, 0x01, 0x20


	//----- nvinfo : EIATTR_AT_ENTRY_FRAGMENTS
	.align		4
.L_33:
        /*0018*/ 	.byte	0x04, 0x4f
        /*001a*/ 	.short	(.L_35 - .L_34)


	//   ....[0]....
.L_34:
        /*001c*/ 	.word	0x00000007


	//----- nvinfo : EIATTR_RESERVED_SMEM_USED
	.align		4
.L_35:
        /*0020*/ 	.byte	0x01, 0x41
	.zero		2


	//----- nvinfo : EIATTR_SPARSE_MMA_MASK
	.align		4
        /*0024*/ 	.byte	0x03, 0x50
        /*0026*/ 	.short	0x0000


	//----- nvinfo : EIATTR_TCGEN05_2CTA_USED
	.align		4
        /*0028*/ 	.byte	0x01, 0x52
	.zero		2


	//----- nvinfo : EIATTR_MAXREG_COUNT
	.align		4
        /*002c*/ 	.byte	0x03, 0x1b
        /*002e*/ 	.short	0x00ff


	//----- nvinfo : EIATTR_NUM_BARRIERS
	.align		4
        /*0030*/ 	.byte	0x02, 0x4c
        /*0032*/ 	.byte	0x07
	.zero		1


	//----- nvinfo : EIATTR_EXTERNS
	.align		4
        /*0034*/ 	.byte	0x04, 0x0f
        /*0036*/ 	.short	(.L_37 - .L_36)


	//   ....[0]....
	.align		4
.L_36:
        /*0038*/ 	.word	index@(__assertfail)


	//----- nvinfo : EIATTR_MERCURY_ISA_VERSION
	.align		4
.L_37:
        /*003c*/ 	.byte	0x03, 0x5f
        /*003e*/ 	.short	0x0101


	//----- nvinfo : EIATTR_INT_WARP_WIDE_INSTR_OFFSETS
	.align		4
        /*0040*/ 	.byte	0x04, 0x31
        /*0042*/ 	.short	(.L_39 - .L_38)


	//   ....[0]....
.L_38:
        /*0044*/ 	.word	0x00001010


	//   ....[1]....
        /*0048*/ 	.word	0x000010b0


	//   ....[2]....
        /*004c*/ 	.word	0x000053a0


	//   ....[3]....
        /*0050*/ 	.word	0x000053c0


	//   ....[4]....
        /*0054*/ 	.word	0x000053f0


	//   ....[5]....
        /*0058*/ 	.word	0x00005f10


	//   ....[6]....
        /*005c*/ 	.word	0x00005fb0


	//   ....[7]....
        /*0060*/ 	.word	0x00006060


	//   ....[8]....
        /*0064*/ 	.word	0x00006100


	//   ....[9]....
        /*0068*/ 	.word	0x000061f0


	//   ....[10]....
        /*006c*/ 	.word	0x000062c0


	//----- nvinfo : EIATTR_COOP_GROUP_MASK_REGIDS
	.align		4
.L_39:
        /*0070*/ 	.byte	0x04, 0x29
        /*0072*/ 	.short	(.L_41 - .L_40)


	//   ....[0]....
.L_40:
        /*0074*/ 	.word	0xffffffff


	//   ....[1]....
        /*0078*/ 	.word	0xffffffff


	//   ....[2]....
        /*007c*/ 	.word	0xffffffff


	//   ....[3]....
        /*0080*/ 	.word	0xffffffff


	//   ....[4]....
        /*0084*/ 	.word	0xffffffff


	//   ....[5]....
        /*0088*/ 	.word	0xffffffff


	//   ....[6]....
        /*008c*/ 	.word	0xffffffff


	//   ....[7]....
        /*0090*/ 	.word	0xffffffff


	//   ....[8]....
        /*0094*/ 	.word	0xffffffff


	//   ....[9]....
        /*0098*/ 	.word	0xffffffff


	//   ....[10]....
        /*009c*/ 	.word	0xffffffff


	//   ....[11]....
        /*00a0*/ 	.word	0xffffffff


	//   ....[12]....
        /*00a4*/ 	.word	0xffffffff


	//   ....[13]....
        /*00a8*/ 	.word	0xffffffff


	//----- nvinfo : EIATTR_COOP_GROUP_INSTR_OFFSETS
	.align		4
.L_41:
        /*00ac*/ 	.byte	0x04, 0x28
        /*00ae*/ 	.short	(.L_43 - .L_42)


	//   ....[0]....
.L_42:
        /*00b0*/ 	.word	0x000000b0


	//   ....[1]....
        /*00b4*/ 	.word	0x00000510


	//   ....[2]....
        /*00b8*/ 	.word	0x000009c0


	//   ....[3]....
        /*00bc*/ 	.word	0x00000b10


	//   ....[4]....
        /*00c0*/ 	.word	0x00000c00


	//   ....[5]....
        /*00c4*/ 	.word	0x00000d60


	//   ....[6]....
        /*00c8*/ 	.word	0x00000ef0


	//   ....[7]....
        /*00cc*/ 	.word	0x00001130


	//   ....[8]....
        /*00d0*/ 	.word	0x00002760


	//   ....[9]....
        /*00d4*/ 	.word	0x00004260


	//   ....[10]....
        /*00d8*/ 	.word	0x00004730


	//   ....[11]....
        /*00dc*/ 	.word	0x00004760


	//   ....[12]....
        /*00e0*/ 	.word	0x000052a0


	//   ....[13]....
        /*00e4*/ 	.word	0x000054b0


	//----- nvinfo : EIATTR_VRC_CTA_INIT_COUNT
	.align		4
.L_43:
        /*00e8*/ 	.byte	0x02, 0x4a
        /*00ea*/ 	.byte	0x80
	.zero		1


	//----- nvinfo : EIATTR_SYSCALL_OFFSETS
	.align		4
        /*00ec*/ 	.byte	0x04, 0x46
        /*00ee*/ 	.short	(.L_45 - .L_44)


	//   ....[0]....
.L_44:
        /*00f0*/ 	.word	0x00006de0


	//   ....[1]....
        /*00f4*/ 	.word	0x00006f20


	//   ....[2]....
        /*00f8*/ 	.word	0x00007700


	//   ....[3]....
        /*00fc*/ 	.word	0x000084f0


	//----- nvinfo : EIATTR_MBARRIER_INSTR_OFFSETS
	.align		4
.L_45:
        /*0100*/ 	.byte	0x04, 0x39
        /*0102*/ 	.short	(.L_47 - .L_46)


	//   ....[0]....
.L_46:
        /*0104*/ 	.word	0x00000660
        /*0108*/ 	.word	0x000000ff
        /*010c*/ 	.word	0x00000000
        /*0110*/ 	.short	0x0100
        /*0112*/ 	.byte	0x04
	.zero		1


	//   ....[1]....
        /*0114*/ 	.word	0x00000670
        /*0118*/ 	.word	0x000000ff
        /*011c*/ 	.word	0x000000d0
        /*0120*/ 	.short	0x0100
        /*0122*/ 	.byte	0x04
	.zero		1


	//   ....[2]....
        /*0124*/ 	.word	0x00000680
        /*0128*/ 	.word	0x000000ff
        /*012c*/ 	.word	0x00000008
        /*0130*/ 	.short	0x0100
        /*0132*/ 	.byte	0x04
	.zero		1


	//   ....[3]....
        /*0134*/ 	.word	0x00000690
        /*0138*/ 	.word	0x000000ff
        /*013c*/ 	.word	0x000000d8
        /*0140*/ 	.short	0x0100
        /*0142*/ 	.byte	0x04
	.zero		1


	//   ....[4]....
        /*0144*/ 	.word	0x000006a0
        /*0148*/ 	.word	0x000000ff
        /*014c*/ 	.word	0x00000010
        /*0150*/ 	.short	0x0100
        /*0152*/ 	.byte	0x04
	.zero		1


	//   ....[5]....
        /*0154*/ 	.word	0x000006b0
        /*0158*/ 	.word	0x000000ff
        /*015c*/ 	.word	0x000000e0
        /*0160*/ 	.short	0x0100
        /*0162*/ 	.byte	0x04
	.zero		1


	//   ....[6]....
        /*0164*/ 	.word	0x000006c0
        /*0168*/ 	.word	0x000000ff
        /*016c*/ 	.word	0x00000018
        /*0170*/ 	.short	0x0100
        /*0172*/ 	.byte	0x04
	.zero		1


	//   ....[7]....
        /*0174*/ 	.word	0x000006d0
        /*0178*/ 	.word	0x000000ff
        /*017c*/ 	.word	0x000000e8
        /*0180*/ 	.short	0x0100
        /*0182*/ 	.byte	0x04
	.zero		1


	//   ....[8]....
        /*0184*/ 	.word	0x000006e0
        /*0188*/ 	.word	0x000000ff
        /*018c*/ 	.word	0x00000020
        /*0190*/ 	.short	0x0100
        /*0192*/ 	.byte	0x04
	.zero		1


	//   ....[9]....
        /*0194*/ 	.word	0x000006f0
        /*0198*/ 	.word	0x000000ff
        /*019c*/ 	.word	0x000000f0
        /*01a0*/ 	.short	0x0100
        /*01a2*/ 	.byte	0x04
	.zero		1


	//   ....[10]....
        /*01a4*/ 	.word	0x00000700
        /*01a8*/ 	.word	0x000000ff
        /*01ac*/ 	.word	0x00000028
        /*01b0*/ 	.short	0x0100
        /*01b2*/ 	.byte	0x04
	.zero		1


	//   ....[11]....
        /*01b4*/ 	.word	0x00000710
        /*01b8*/ 	.word	0x000000ff
        /*01bc*/ 	.word	0x000000f8
        /*01c0*/ 	.short	0x0100
        /*01c2*/ 	.byte	0x04
	.zero		1


	//   ....[12]....
        /*01c4*/ 	.word	0x00000720
        /*01c8*/ 	.word	0x000000ff
        /*01cc*/ 	.word	0x00000030
        /*01d0*/ 	.short	0x0100
        /*01d2*/ 	.byte	0x04
	.zero		1


	//   ....[13]....
        /*01d4*/ 	.word	0x00000730
        /*01d8*/ 	.word	0x000000ff
        /*01dc*/ 	.word	0x00000100
        /*01e0*/ 	.short	0x0100
        /*01e2*/ 	.byte	0x04
	.zero		1


	//   ....[14]....
        /*01e4*/ 	.word	0x00000740
        /*01e8*/ 	.word	0x000000ff
        /*01ec*/ 	.word	0x00000038
        /*01f0*/ 	.short	0x0100
        /*01f2*/ 	.byte	0x04
	.zero		1


	//   ....[15]....
        /*01f4*/ 	.word	0x00000750
        /*01f8*/ 	.word	0x000000ff
        /*01fc*/ 	.word	0x00000108
        /*0200*/ 	.short	0x0100
        /*0202*/ 	.byte	0x04
	.zero		1


	//   ....[16]....
        /*0204*/ 	.word	0x00000760
        /*0208*/ 	.word	0x000000ff
        /*020c*/ 	.word	0x00000040
        /*0210*/ 	.short	0x0100
        /*0212*/ 	.byte	0x04
	.zero		1


	//   ....[17]....
        /*0214*/ 	.word	0x00000770
        /*0218*/ 	.word	0x000000ff
        /*021c*/ 	.word	0x00000110
        /*0220*/ 	.short	0x0100
        /*0222*/ 	.byte	0x04
	.zero		1


	//   ....[18]....
        /*0224*/ 	.word	0x00000780
        /*0228*/ 	.word	0x000000ff
        /*022c*/ 	.word	0x00000048
        /*0230*/ 	.short	0x0100
        /*0232*/ 	.byte	0x04
	.zero		1


	//   ....[19]....
        /*0234*/ 	.word	0x00000790
        /*0238*/ 	.word	0x000000ff
        /*023c*/ 	.word	0x00000118
        /*0240*/ 	.short	0x0100
        /*0242*/ 	.byte	0x04
	.zero		1


	//   ....[20]....
        /*0244*/ 	.word	0x000007a0
        /*0248*/ 	.word	0x000000ff
        /*024c*/ 	.word	0x00000050
        /*0250*/ 	.short	0x0100
        /*0252*/ 	.byte	0x04
	.zero		1


	//   ....[21]....
        /*0254*/ 	.word	0x000007b0
        /*0258*/ 	.word	0x000000ff
        /*025c*/ 	.word	0x00000120
        /*0260*/ 	.short	0x0100
        /*0262*/ 	.byte	0x04
	.zero		1


	//   ....[22]....
        /*0264*/ 	.word	0x000007c0
        /*0268*/ 	.word	0x000000ff
        /*026c*/ 	.word	0x00000058
        /*0270*/ 	.short	0x0100
        /*0272*/ 	.byte	0x04
	.zero		1


	//   ....[23]....
        /*0274*/ 	.word	0x000007d0
        /*0278*/ 	.word	0x000000ff
        /*027c*/ 	.word	0x00000128
        /*0280*/ 	.short	0x0100
        /*0282*/ 	.byte	0x04
	.zero		1


	//   ....[24]....
        /*0284*/ 	.word	0x000007e0
        /*0288*/ 	.word	0x000000ff
        /*028c*/ 	.word	0x00000060
        /*0290*/ 	.short	0x0100
        /*0292*/ 	.byte	0x04
	.zero		1


	//   ....[25]....
        /*0294*/ 	.word	0x000007f0
        /*0298*/ 	.word	0x000000ff
        /*029c*/ 	.word	0x00000130
        /*02a0*/ 	.short	0x0100
        /*02a2*/ 	.byte	0x04
	.zero		1


	//   ....[26]....
        /*02a4*/ 	.word	0x00000800
        /*02a8*/ 	.word	0x000000ff
        /*02ac*/ 	.word	0x00000068
        /*02b0*/ 	.short	0x0100
        /*02b2*/ 	.byte	0x04
	.zero		1


	//   ....[27]....
        /*02b4*/ 	.word	0x00000810
        /*02b8*/ 	.word	0x000000ff
        /*02bc*/ 	.word	0x00000138
        /*02c0*/ 	.short	0x0100
        /*02c2*/ 	.byte	0x04
	.zero		1


	//   ....[28]....
        /*02c4*/ 	.word	0x00000820
        /*02c8*/ 	.word	0x000000ff
        /*02cc*/ 	.word	0x00000070
        /*02d0*/ 	.short	0x0100
        /*02d2*/ 	.byte	0x04
	.zero		1


	//   ....[29]....
        /*02d4*/ 	.word	0x00000830
        /*02d8*/ 	.word	0x000000ff
        /*02dc*/ 	.word	0x00000140
        /*02e0*/ 	.short	0x0100
        /*02e2*/ 	.byte	0x04
	.zero		1


	//   ....[30]....
        /*02e4*/ 	.word	0x00000840
        /*02e8*/ 	.word	0x000000ff
        /*02ec*/ 	.word	0x00000078
        /*02f0*/ 	.short	0x0100
        /*02f2*/ 	.byte	0x04
	.zero		1


	//   ....[31]....
        /*02f4*/ 	.word	0x00000850
        /*02f8*/ 	.word	0x000000ff
        /*02fc*/ 	.word	0x00000148
        /*0300*/ 	.short	0x0100
        /*0302*/ 	.byte	0x04
	.zero		1


	//   ....[32]....
        /*0304*/ 	.word	0x00000860
        /*0308*/ 	.word	0x000000ff
        /*030c*/ 	.word	0x00000080
        /*0310*/ 	.short	0x0100
        /*0312*/ 	.byte	0x04
	.zero		1


	//   ....[33]....
        /*0314*/ 	.word	0x00000870
        /*0318*/ 	.word	0x000000ff
        /*031c*/ 	.word	0x00000150
        /*0320*/ 	.short	0x0100
        /*0322*/ 	.byte	0x04
	.zero		1


	//   ....[34]....
        /*0324*/ 	.word	0x00000880
        /*0328*/ 	.word	0x000000ff
        /*032c*/ 	.word	0x00000088
        /*0330*/ 	.short	0x0100
        /*0332*/ 	.byte	0x04
	.zero		1


	//   ....[35]....
        /*0334*/ 	.word	0x00000890
        /*0338*/ 	.word	0x000000ff
        /*033c*/ 	.word	0x00000158
        /*0340*/ 	.short	0x0100
        /*0342*/ 	.byte	0x04
	.zero		1


	//   ....[36]....
        /*0344*/ 	.word	0x000008a0
        /*0348*/ 	.word	0x000000ff
        /*034c*/ 	.word	0x00000090
        /*0350*/ 	.short	0x0100
        /*0352*/ 	.byte	0x04
	.zero		1


	//   ....[37]....
        /*0354*/ 	.word	0x000008b0
        /*0358*/ 	.word	0x000000ff
        /*035c*/ 	.word	0x00000160
        /*0360*/ 	.short	0x0100
        /*0362*/ 	.byte	0x04
	.zero		1


	//   ....[38]....
        /*0364*/ 	.word	0x000008c0
        /*0368*/ 	.word	0x000000ff
        /*036c*/ 	.word	0x00000098
        /*0370*/ 	.short	0x0100
        /*0372*/ 	.byte	0x04
	.zero		1


	//   ....[39]....
        /*0374*/ 	.word	0x000008d0
        /*0378*/ 	.word	0x000000ff
        /*037c*/ 	.word	0x00000168
        /*0380*/ 	.short	0x0100
        /*0382*/ 	.byte	0x04
	.zero		1


	//   ....[40]....
        /*0384*/ 	.word	0x000008e0
        /*0388*/ 	.word	0x000000ff
        /*038c*/ 	.word	0x000000a0
        /*0390*/ 	.short	0x0100
        /*0392*/ 	.byte	0x04
	.zero		1


	//   ....[41]....
        /*0394*/ 	.word	0x000008f0
        /*0398*/ 	.word	0x000000ff
        /*039c*/ 	.word	0x00000170
        /*03a0*/ 	.short	0x0100
        /*03a2*/ 	.byte	0x04
	.zero		1


	//   ....[42]....
        /*03a4*/ 	.word	0x00000900
        /*03a8*/ 	.word	0x000000ff
        /*03ac*/ 	.word	0x000000a8
        /*03b0*/ 	.short	0x0100
        /*03b2*/ 	.byte	0x04
	.zero		1


	//   ....[43]....
        /*03b4*/ 	.word	0x00000910
        /*03b8*/ 	.word	0x000000ff
        /*03bc*/ 	.word	0x00000178
        /*03c0*/ 	.short	0x0100
        /*03c2*/ 	.byte	0x04
	.zero		1


	//   ....[44]....
        /*03c4*/ 	.word	0x00000920
        /*03c8*/ 	.word	0x000000ff
        /*03cc*/ 	.word	0x000000b0
        /*03d0*/ 	.short	0x0100
        /*03d2*/ 	.byte	0x04
	.zero		1


	//   ....[45]....
        /*03d4*/ 	.word	0x00000930
        /*03d8*/ 	.word	0x000000ff
        /*03dc*/ 	.word	0x00000180
        /*03e0*/ 	.short	0x0100
        /*03e2*/ 	.byte	0x04
	.zero		1


	//   ....[46]....
        /*03e4*/ 	.word	0x00000940
        /*03e8*/ 	.word	0x000000ff
        /*03ec*/ 	.word	0x000000b8
        /*03f0*/ 	.short	0x0100
        /*03f2*/ 	.byte	0x04
	.zero		1


	//   ....[47]....
        /*03f4*/ 	.word	0x00000950
        /*03f8*/ 	.word	0x000000ff
        /*03fc*/ 	.word	0x00000188
        /*0400*/ 	.short	0x0100
        /*0402*/ 	.byte	0x04
	.zero		1


	//   ....[48]....
        /*0404*/ 	.word	0x00000960
        /*0408*/ 	.word	0x000000ff
        /*040c*/ 	.word	0x000000c0
        /*0410*/ 	.short	0x0100
        /*0412*/ 	.byte	0x04
	.zero		1


	//   ....[49]....
        /*0414*/ 	.word	0x00000970
        /*0418*/ 	.word	0x000000ff
        /*041c*/ 	.word	0x00000190
        /*0420*/ 	.short	0x0100
        /*0422*/ 	.byte	0x04
	.zero		1


	//   ....[50]....
        /*0424*/ 	.word	0x00000980
        /*0428*/ 	.word	0x000000ff
        /*042c*/ 	.word	0x000000c8
        /*0430*/ 	.short	0x0100
        /*0432*/ 	.byte	0x04
	.zero		1


	//   ....[51]....
        /*0434*/ 	.word	0x00000990
        /*0438*/ 	.word	0x000000ff
        /*043c*/ 	.word	0x00000198
        /*0440*/ 	.short	0x0100
        /*0442*/ 	.byte	0x04
	.zero		1


	//   ....[52]....
        /*0444*/ 	.word	0x00000ac0
        /*0448*/ 	.word	0x000000ff
        /*044c*/ 	.word	0x000001a0
        /*0450*/ 	.short	0x0100
        /*0452*/ 	.byte	0x04
	.zero		1


	//   ....[53]....
        /*0454*/ 	.word	0x00000ad0
        /*0458*/ 	.word	0x000000ff
        /*045c*/ 	.word	0x000001b0
        /*0460*/ 	.short	0x0100
        /*0462*/ 	.byte	0x04
	.zero		1


	//   ....[54]....
        /*0464*/ 	.word	0x00000ae0
        /*0468*/ 	.word	0x000000ff
        /*046c*/ 	.word	0x000001a8
        /*0470*/ 	.short	0x0100
        /*0472*/ 	.byte	0x04
	.zero		1


	//   ....[55]....
        /*0474*/ 	.word	0x00000af0
        /*0478*/ 	.word	0x000000ff
        /*047c*/ 	.word	0x000001b8
        /*0480*/ 	.short	0x0100
        /*0482*/ 	.byte	0x04
	.zero		1


	//   ....[56]....
        /*0484*/ 	.word	0x00000bd0
        /*0488*/ 	.word	0x000000ff
        /*048c*/ 	.word	0x000001c0
        /*0490*/ 	.short	0x0100
        /*0492*/ 	.byte	0x06
	.zero		1


	//   ....[57]....
        /*0494*/ 	.word	0x00000be0
        /*0498*/ 	.word	0x000000ff
        /*049c*/ 	.word	0x000001c8
        /*04a0*/ 	.short	0x0100
        /*04a2*/ 	.byte	0x06
	.zero		1


	//   ....[58]....
        /*04a4*/ 	.word	0x00000d10
        /*04a8*/ 	.word	0x000000ff
        /*04ac*/ 	.word	0x000001d0
        /*04b0*/ 	.short	0x0100
        /*04b2*/ 	.byte	0x06
	.zero		1


	//   ....[59]....
        /*04b4*/ 	.word	0x00000d20
        /*04b8*/ 	.word	0x000000ff
        /*04bc*/ 	.word	0x000001e0
        /*04c0*/ 	.short	0x0100
        /*04c2*/ 	.byte	0x06
	.zero		1


	//   ....[60]....
        /*04c4*/ 	.word	0x00000d30
        /*04c8*/ 	.word	0x000000ff
        /*04cc*/ 	.word	0x000001d8
        /*04d0*/ 	.short	0x0100
        /*04d2*/ 	.byte	0x06
	.zero		1


	//   ....[61]....
        /*04d4*/ 	.word	0x00000d40
        /*04d8*/ 	.word	0x000000ff
        /*04dc*/ 	.word	0x000001e8
        /*04e0*/ 	.short	0x0100
        /*04e2*/ 	.byte	0x06
	.zero		1


	//   ....[62]....
        /*04e4*/ 	.word	0x00000e60
        /*04e8*/ 	.word	0x000000ff
        /*04ec*/ 	.word	0x000001f0
        /*04f0*/ 	.short	0x0100
        /*04f2*/ 	.byte	0x04
	.zero		1


	//   ....[63]....
        /*04f4*/ 	.word	0x00000e70
        /*04f8*/ 	.word	0x000000ff
        /*04fc*/ 	.word	0x00000210
        /*0500*/ 	.short	0x0100
        /*0502*/ 	.byte	0x04
	.zero		1


	//   ....[64]....
        /*0504*/ 	.word	0x00000e80
        /*0508*/ 	.word	0x000000ff
        /*050c*/ 	.word	0x000001f8
        /*0510*/ 	.short	0x0100
        /*0512*/ 	.byte	0x04
	.zero		1


	//   ....[65]....
        /*0514*/ 	.word	0x00000e90
        /*0518*/ 	.word	0x000000ff
        /*051c*/ 	.word	0x00000218
        /*0520*/ 	.short	0x0100
        /*0522*/ 	.byte	0x04
	.zero		1


	//   ....[66]....
        /*0524*/ 	.word	0x00000ea0
        /*0528*/ 	.word	0x000000ff
        /*052c*/ 	.word	0x00000200
        /*0530*/ 	.short	0x0100
        /*0532*/ 	.byte	0x04
	.zero		1


	//   ....[67]....
        /*0534*/ 	.word	0x00000eb0
        /*0538*/ 	.word	0x000000ff
        /*053c*/ 	.word	0x00000220
        /*0540*/ 	.short	0x0100
        /*0542*/ 	.byte	0x04
	.zero		1


	//   ....[68]....
        /*0544*/ 	.word	0x00000ec0
        /*0548*/ 	.word	0x000000ff
        /*054c*/ 	.word	0x00000208
        /*0550*/ 	.short	0x0100
        /*0552*/ 	.byte	0x04
	.zero		1


	//   ....[69]....
        /*0554*/ 	.word	0x00000ed0
        /*0558*/ 	.word	0x000000ff
        /*055c*/ 	.word	0x00000228
        /*0560*/ 	.short	0x0100
        /*0562*/ 	.byte	0x04
	.zero		1


	//   ....[70]....
        /*0564*/ 	.word	0x00000fc0
        /*0568*/ 	.word	0x000000ff
        /*056c*/ 	.word	0x00000230
        /*0570*/ 	.short	0x0100
        /*0572*/ 	.byte	0x04
	.zero		1


	//   ....[71]....
        /*0574*/ 	.word	0x00000fd0
        /*0578*/ 	.word	0x000000ff
        /*057c*/ 	.word	0x00000240
        /*0580*/ 	.short	0x0100
        /*0582*/ 	.byte	0x04
	.zero		1


	//   ....[72]....
        /*0584*/ 	.word	0x00000fe0
        /*0588*/ 	.word	0x000000ff
        /*058c*/ 	.word	0x00000238
        /*0590*/ 	.short	0x0100
        /*0592*/ 	.byte	0x04
	.zero		1


	//   ....[73]....
        /*0594*/ 	.word	0x00000ff0
        /*0598*/ 	.word	0x000000ff
        /*059c*/ 	.word	0x00000248
        /*05a0*/ 	.short	0x0100
        /*05a2*/ 	.byte	0x04
	.zero		1


	//   ....[74]....
        /*05a4*/ 	.word	0x000010f0
        /*05a8*/ 	.word	0x000000ff
        /*05ac*/ 	.word	0x00000250
        /*05b0*/ 	.short	0x0100
        /*05b2*/ 	.byte	0x06
	.zero		1


	//   ....[75]....
        /*05b4*/ 	.word	0x00001f40
        /*05b8*/ 	.word	0x00000003
        /*05bc*/ 	.word	0x00000240
        /*05c0*/ 	.short	0x010a
        /*05c2*/ 	.byte	0xff
	.zero		1


	//   ....[76]....
        /*05c4*/ 	.word	0x00001f70
        /*05c8*/ 	.word	0x00000003
        /*05cc*/ 	.word	0x00000230
        /*05d0*/ 	.short	0x0101
        /*05d2*/ 	.byte	0xff
	.zero		1


	//   ....[77]....
        /*05d4*/ 	.word	0x00002030
        /*05d8*/ 	.word	0x000000ff
        /*05dc*/ 	.word	0x000000d0
        /*05e0*/ 	.short	0x010a
        /*05e2*/ 	.byte	0x04
	.zero		1


	//   ....[78]....
        /*05e4*/ 	.word	0x00002100
        /*05e8*/ 	.word	0x000000ff
        /*05ec*/ 	.word	0x000000d0
        /*05f0*/ 	.short	0x010a
        /*05f2*/ 	.byte	0x21
	.zero		1


	//   ....[79]....
        /*05f4*/ 	.word	0x000022b0
        /*05f8*/ 	.word	0x000000ff
        /*05fc*/ 	.word	0x000000d0
        /*0600*/ 	.short	0x010a
        /*0602*/ 	.byte	0x05
	.zero		1


	//   ....[80]....
        /*0604*/ 	.word	0x000023e0
        /*0608*/ 	.word	0x000000ff
        /*060c*/ 	.word	0x000001c8
        /*0610*/ 	.short	0x0101
        /*0612*/ 	.byte	0x06
	.zero		1


	//   ....[81]....
        /*0614*/ 	.word	0x00002400
        /*0618*/ 	.word	0x000000ff
        /*061c*/ 	.word	0x000000d0
        /*0620*/ 	.short	0x010a
        /*0622*/ 	.byte	0x04
	.zero		1


	//   ....[82]....
        /*0624*/ 	.word	0x00002480
        /*0628*/ 	.word	0x000000ff
        /*062c*/ 	.word	0x000000d0
        /*0630*/ 	.short	0x010a
        /*0632*/ 	.byte	0x11
	.zero		1


	//   ....[83]....
        /*0634*/ 	.word	0x00002610
        /*0638*/ 	.word	0x000000ff
        /*063c*/ 	.word	0x000000d0
        /*0640*/ 	.short	0x010a
        /*0642*/ 	.byte	0x05
	.zero		1


	//   ....[84]....
        /*0644*/ 	.word	0x00002790
        /*0648*/ 	.word	0x00000003
        /*064c*/ 	.word	0x000001d0
        /*0650*/ 	.short	0x010a
        /*0652*/ 	.byte	0xff
	.zero		1


	//   ....[85]....
        /*0654*/ 	.word	0x000028e0
        /*0658*/ 	.word	0x00000000
        /*065c*/ 	.word	0x00000000
        /*0660*/ 	.short	0x0101
        /*0662*/ 	.byte	0xff
	.zero		1


	//   ....[86]....
        /*0664*/ 	.word	0x00002e80
        /*0668*/ 	.word	0x000000ff
        /*066c*/ 	.word	0x00000000
        /*0670*/ 	.short	0x010a
        /*0672*/ 	.byte	0x04
	.zero		1


	//   ....[87]....
        /*0674*/ 	.word	0x00002f10
        /*0678*/ 	.word	0x000000ff
        /*067c*/ 	.word	0x00000000
        /*0680*/ 	.short	0x010a
        /*0682*/ 	.byte	0x05
	.zero		1


	//   ....[88]....
        /*0684*/ 	.word	0x00002fa0
        /*0688*/ 	.word	0x000000ff
        /*068c*/ 	.word	0x00000000
        /*0690*/ 	.short	0x010a
        /*0692*/ 	.byte	0x05
	.zero		1


	//   ....[89]....
        /*0694*/ 	.word	0x00003030
        /*0698*/ 	.word	0x000000ff
        /*069c*/ 	.word	0x00000000
        /*06a0*/ 	.short	0x010a
        /*06a2*/ 	.byte	0x05
	.zero		1


	//   ....[90]....
        /*06a4*/ 	.word	0x000030c0
        /*06a8*/ 	.word	0x000000ff
        /*06ac*/ 	.word	0x00000000
        /*06b0*/ 	.short	0x010a
        /*06b2*/ 	.byte	0x05
	.zero		1


	//   ....[91]....
        /*06b4*/ 	.word	0x00003150
        /*06b8*/ 	.word	0x000000ff
        /*06bc*/ 	.word	0x00000000
        /*06c0*/ 	.short	0x010a
        /*06c2*/ 	.byte	0x05
	.zero		1


	//   ....[92]....
        /*06c4*/ 	.word	0x000031e0
        /*06c8*/ 	.word	0x000000ff
        /*06cc*/ 	.word	0x00000000
        /*06d0*/ 	.short	0x010a
        /*06d2*/ 	.byte	0x05
	.zero		1


	//   ....[93]....
        /*06d4*/ 	.word	0x00003270
        /*06d8*/ 	.word	0x000000ff
        /*06dc*/ 	.word	0x00000000
        /*06e0*/ 	.short	0x010a
        /*06e2*/ 	.byte	0x05
	.zero		1


	//   ....[94]....
        /*06e4*/ 	.word	0x00003300
        /*06e8*/ 	.word	0x000000ff
        /*06ec*/ 	.word	0x00000000
        /*06f0*/ 	.short	0x010a
        /*06f2*/ 	.byte	0x05
	.zero		1


	//   ....[95]....
        /*06f4*/ 	.word	0x00003390
        /*06f8*/ 	.word	0x000000ff
        /*06fc*/ 	.word	0x00000000
        /*0700*/ 	.short	0x010a
        /*0702*/ 	.byte	0x05
	.zero		1


	//   ....[96]....
        /*0704*/ 	.word	0x00003420
        /*0708*/ 	.word	0x000000ff
        /*070c*/ 	.word	0x00000000
        /*0710*/ 	.short	0x010a
        /*0712*/ 	.byte	0x05
	.zero		1


	//   ....[97]....
        /*0714*/ 	.word	0x000034b0
        /*0718*/ 	.word	0x000000ff
        /*071c*/ 	.word	0x00000000
        /*0720*/ 	.short	0x010a
        /*0722*/ 	.byte	0x05
	.zero		1


	//   ....[98]....
        /*0724*/ 	.word	0x00003540
        /*0728*/ 	.word	0x000000ff
        /*072c*/ 	.word	0x00000000
        /*0730*/ 	.short	0x010a
        /*0732*/ 	.byte	0x05
	.zero		1


	//   ....[99]....
        /*0734*/ 	.word	0x000035d0
        /*0738*/ 	.word	0x000000ff
        /*073c*/ 	.word	0x00000000
        /*0740*/ 	.short	0x010a
        /*0742*/ 	.byte	0x05
	.zero		1


	//   ....[100]....
        /*0744*/ 	.word	0x00003660
        /*0748*/ 	.word	0x000000ff
        /*074c*/ 	.word	0x00000000
        /*0750*/ 	.short	0x010a
        /*0752*/ 	.byte	0x05
	.zero		1


	//   ....[101]....
        /*0754*/ 	.word	0x000036f0
        /*0758*/ 	.word	0x000000ff
        /*075c*/ 	.word	0x00000000
        /*0760*/ 	.short	0x010a
        /*0762*/ 	.byte	0x05
	.zero		1


	//   ....[102]....
        /*0764*/ 	.word	0x00003780
        /*0768*/ 	.word	0x000000ff
        /*076c*/ 	.word	0x00000000
        /*0770*/ 	.short	0x010a
        /*0772*/ 	.byte	0x05
	.zero		1


	//   ....[103]....
        /*0774*/ 	.word	0x00003810
        /*0778*/ 	.word	0x000000ff
        /*077c*/ 	.word	0x00000000
        /*0780*/ 	.short	0x010a
        /*0782*/ 	.byte	0x05
	.zero		1


	//   ....[104]....
        /*0784*/ 	.word	0x000038a0
        /*0788*/ 	.word	0x000000ff
        /*078c*/ 	.word	0x00000000
        /*0790*/ 	.short	0x010a
        /*0792*/ 	.byte	0x05
	.zero		1


	//   ....[105]....
        /*0794*/ 	.word	0x00003930
        /*0798*/ 	.word	0x000000ff
        /*079c*/ 	.word	0x00000000
        /*07a0*/ 	.short	0x010a
        /*07a2*/ 	.byte	0x05
	.zero		1


	//   ....[106]....
        /*07a4*/ 	.word	0x000039c0
        /*07a8*/ 	.word	0x000000ff
        /*07ac*/ 	.word	0x00000000
        /*07b0*/ 	.short	0x010a
        /*07b2*/ 	.byte	0x05
	.zero		1


	//   ....[107]....
        /*07b4*/ 	.word	0x00003a50
        /*07b8*/ 	.word	0x000000ff
        /*07bc*/ 	.word	0x00000000
        /*07c0*/ 	.short	0x010a
        /*07c2*/ 	.byte	0x05
	.zero		1


	//   ....[108]....
        /*07c4*/ 	.word	0x00003ae0
        /*07c8*/ 	.word	0x000000ff
        /*07cc*/ 	.word	0x00000000
        /*07d0*/ 	.short	0x010a
        /*07d2*/ 	.byte	0x05
	.zero		1


	//   ....[109]....
        /*07d4*/ 	.word	0x00003b70
        /*07d8*/ 	.word	0x000000ff
        /*07dc*/ 	.word	0x00000000
        /*07e0*/ 	.short	0x010a
        /*07e2*/ 	.byte	0x05
	.zero		1


	//   ....[110]....
        /*07e4*/ 	.word	0x00003c00
        /*07e8*/ 	.word	0x000000ff
        /*07ec*/ 	.word	0x00000000
        /*07f0*/ 	.short	0x010a
        /*07f2*/ 	.byte	0x05
	.zero		1


	//   ....[111]....
        /*07f4*/ 	.word	0x00003ca0
        /*07f8*/ 	.word	0x00000000
        /*07fc*/ 	.word	0x00000000
        /*0800*/ 	.short	0x010a
        /*0802*/ 	.byte	0xff
	.zero		1


	//   ....[112]....
        /*0804*/ 	.word	0x00003dc0
        /*0808*/ 	.word	0x00000002
        /*080c*/ 	.word	0x00000230
        /*0810*/ 	.short	0x010a
        /*0812*/ 	.byte	0xff
	.zero		1


	//   ....[113]....
        /*0814*/ 	.word	0x00003e20
        /*0818*/ 	.word	0x00000004
        /*081c*/ 	.word	0x00000000
        /*0820*/ 	.short	0x0101
        /*0822*/ 	.byte	0xff
	.zero		1


	//   ....[114]....
        /*0824*/ 	.word	0x00003e40
        /*0828*/ 	.word	0x000000ff
        /*082c*/ 	.word	0x000001e0
        /*0830*/ 	.short	0x010a
        /*0832*/ 	.byte	0x04
	.zero		1


	//   ....[115]....
        /*0834*/ 	.word	0x00003f60
        /*0838*/ 	.word	0x00000002
        /*083c*/ 	.word	0x000001d0
        /*0840*/ 	.short	0x010a
        /*0842*/ 	.byte	0xff
	.zero		1


	//   ....[116]....
        /*0844*/ 	.word	0x00004070
        /*0848*/ 	.word	0x00000002
        /*084c*/ 	.word	0x00000000
        /*0850*/ 	.short	0x0101
        /*0852*/ 	.byte	0xff
	.zero		1


	//   ....[117]....
        /*0854*/ 	.word	0x00004100
        /*0858*/ 	.word	0x000000ff
        /*085c*/ 	.word	0x000001e0
        /*0860*/ 	.short	0x0106
        /*0862*/ 	.byte	0x04
	.zero		1


	//   ....[118]....
        /*0864*/ 	.word	0x00004120
        /*0868*/ 	.word	0x000000ff
        /*086c*/ 	.word	0x000001e0
        /*0870*/ 	.short	0x010a
        /*0872*/ 	.byte	0x04
	.zero		1


	//   ....[119]....
        /*0874*/ 	.word	0x000041b0
        /*0878*/ 	.word	0x000000ff
        /*087c*/ 	.word	0x000001e0
        /*0880*/ 	.short	0x0106
        /*0882*/ 	.byte	0x07
	.zero		1


	//   ....[120]....
        /*0884*/ 	.word	0x000041f0
        /*0888*/ 	.word	0x00000000
        /*088c*/ 	.word	0x000001e0
        /*0890*/ 	.short	0x010a
        /*0892*/ 	.byte	0xff
	.zero		1


	//   ....[121]....
        /*0894*/ 	.word	0x00004430
        /*0898*/ 	.word	0x000000ff
        /*089c*/ 	.word	0x00000008
        /*08a0*/ 	.short	0x010a
        /*08a2*/ 	.byte	0x05
	.zero		1


	//   ....[122]....
        /*08a4*/ 	.word	0x00004450
        /*08a8*/ 	.word	0x000000ff
        /*08ac*/ 	.word	0x00000008
        /*08b0*/ 	.short	0x010a
        /*08b2*/ 	.byte	0x05
	.zero		1


	//   ....[123]....
        /*08b4*/ 	.word	0x000045e0
        /*08b8*/ 	.word	0x000000ff
        /*08bc*/ 	.word	0x00000008
        /*08c0*/ 	.short	0x010a
        /*08c2*/ 	.byte	0x05
	.zero		1


	//   ....[124]....
        /*08c4*/ 	.word	0x00004600
        /*08c8*/ 	.word	0x000000ff
        /*08cc*/ 	.word	0x00000008
        /*08d0*/ 	.short	0x010a
        /*08d2*/ 	.byte	0x05
	.zero		1


	//   ....[125]....
        /*08d4*/ 	.word	0x000046c0
        /*08d8*/ 	.word	0x000000ff
        /*08dc*/ 	.word	0x00000000
        /*08e0*/ 	.short	0x0101
        /*08e2*/ 	.byte	0x04
	.zero		1


	//   ....[126]....
        /*08e4*/ 	.word	0x000049c0
        /*08e8*/ 	.word	0x00000000
        /*08ec*/ 	.word	0x000001d0
        /*08f0*/ 	.short	0x010a
        /*08f2*/ 	.byte	0xff
	.zero		1


	//   ....[127]....
        /*08f4*/ 	.word	0x00004a80
        /*08f8*/ 	.word	0x00000000
        /*08fc*/ 	.word	0x00000000
        /*0900*/ 	.short	0x0101
        /*0902*/ 	.byte	0xff
	.zero		1


	//   ....[128]....
        /*0904*/ 	.word	0x00004b40
        /*0908*/ 	.word	0x000000ff
        /*090c*/ 	.word	0x00000000
        /*0910*/ 	.short	0x010a
        /*0912*/ 	.byte	0x04
	.zero		1


	//   ....[129]....
        /*0914*/ 	.word	0x00004b50
        /*0918*/ 	.word	0x000000ff
        /*091c*/ 	.word	0x00000210
        /*0920*/ 	.short	0x010a
        /*0922*/ 	.byte	0x17
	.zero		1


	//   ....[130]....
        /*0924*/ 	.word	0x00004c00
        /*0928*/ 	.word	0x000000ff
        /*092c*/ 	.word	0x00000000
        /*0930*/ 	.short	0x010a
        /*0932*/ 	.byte	0x05
	.zero		1


	//   ....[131]....
        /*0934*/ 	.word	0x00004d40
        /*0938*/ 	.word	0x000000ff
        /*093c*/ 	.word	0x00000000
        /*0940*/ 	.short	0x010a
        /*0942*/ 	.byte	0x04
	.zero		1


	//   ....[132]....
        /*0944*/ 	.word	0x00004f90
        /*0948*/ 	.word	0x000000ff
        /*094c*/ 	.word	0x00000000
        /*0950*/ 	.short	0x010a
        /*0952*/ 	.byte	0x04
	.zero		1


	//   ....[133]....
        /*0954*/ 	.word	0x00005020
        /*0958*/ 	.word	0x000000ff
        /*095c*/ 	.word	0x00000000
        /*0960*/ 	.short	0x010a
        /*0962*/ 	.byte	0x05
	.zero		1


	//   ....[134]....
        /*0964*/ 	.word	0x000050b0
        /*0968*/ 	.word	0x000000ff
        /*096c*/ 	.word	0x00000000
        /*0970*/ 	.short	0x010a
        /*0972*/ 	.byte	0x05
	.zero		1


	//   ....[135]....
        /*0974*/ 	.word	0x00005150
        /*0978*/ 	.word	0x00000000
        /*097c*/ 	.word	0x00000000
        /*0980*/ 	.short	0x010a
        /*0982*/ 	.byte	0xff
	.zero		1


	//   ....[136]....
        /*0984*/ 	.word	0x00005190
        /*0988*/ 	.word	0x00000000
        /*098c*/ 	.word	0x00000000
        /*0990*/ 	.short	0x010a
        /*0992*/ 	.byte	0xff
	.zero		1


	//   ....[137]....
        /*0994*/ 	.word	0x00005200
        /*0998*/ 	.word	0x000000ff
        /*099c*/ 	.word	0x00000000
        /*09a0*/ 	.short	0x0101
        /*09a2*/ 	.byte	0x04
	.zero		1


	//   ....[138]....
        /*09a4*/ 	.word	0x00005240
        /*09a8*/ 	.word	0x000000ff
        /*09ac*/ 	.word	0x00000250
        /*09b0*/ 	.short	0x010a
        /*09b2*/ 	.byte	0x11
	.zero		1


	//   ....[139]....
        /*09b4*/ 	.word	0x00005290
        /*09b8*/ 	.word	0x000000ff
        /*09bc*/ 	.word	0x00000000
        /*09c0*/ 	.short	0x0101
        /*09c2*/ 	.byte	0x04
	.zero		1


	//   ....[140]....
        /*09c4*/ 	.word	0x00005710
        /*09c8*/ 	.word	0x0000000c
        /*09cc*/ 	.word	0x000001d0
        /*09d0*/ 	.short	0x010a
        /*09d2*/ 	.byte	0xff
	.zero		1


	//   ....[141]....
        /*09d4*/ 	.word	0x00005880
        /*09d8*/ 	.word	0x00000000
        /*09dc*/ 	.word	0x00000000
        /*09e0*/ 	.short	0x0101
        /*09e2*/ 	.byte	0xff
	.zero		1


	//   ....[142]....
        /*09e4*/ 	.word	0x00005d10
        /*09e8*/ 	.word	0x000000ff
        /*09ec*/ 	.word	0x000001c8
        /*09f0*/ 	.short	0x010a
        /*09f2*/ 	.byte	0x15
	.zero		1


	//   ....[143]....
        /*09f4*/ 	.word	0x00005e90
        /*09f8*/ 	.word	0x000000ff
        /*09fc*/ 	.word	0x000001b0
        /*0a00*/ 	.short	0x010a
        /*0a02*/ 	.byte	0x15
	.zero		1


	//   ....[144]....
        /*0a04*/ 	.word	0x00006080
        /*0a08*/ 	.word	0x000000ff
        /*0a0c*/ 	.word	0x000001a0
        /*0a10*/ 	.short	0x010b
        /*0a12*/ 	.byte	0x15
	.zero		1


	//   ....[145]....
        /*0a14*/ 	.word	0x00006090
        /*0a18*/ 	.word	0x000000ff
        /*0a1c*/ 	.word	0x00000000
        /*0a20*/ 	.short	0x0101
        /*0a22*/ 	.byte	0x06
	.zero		1


	//   ....[146]....
        /*0a24*/ 	.word	0x000060a0
        /*0a28*/ 	.word	0x000000ff
        /*0a2c*/ 	.word	0x000001b8
        /*0a30*/ 	.short	0x010a
        /*0a32*/ 	.byte	0x15
	.zero		1


	//   ....[147]....
        /*0a34*/ 	.word	0x000062e0
        /*0a38*/ 	.word	0x000000ff
        /*0a3c*/ 	.word	0x000001a8
        /*0a40*/ 	.short	0x010b
        /*0a42*/ 	.byte	0x15
	.zero		1


	//   ....[148]....
        /*0a44*/ 	.word	0x000062f0
        /*0a48*/ 	.word	0x000000ff
        /*0a4c*/ 	.word	0x00000000
        /*0a50*/ 	.short	0x0101
        /*0a52*/ 	.byte	0x25
	.zero		1


	//   ....[149]....
        /*0a54*/ 	.word	0x00006330
        /*0a58*/ 	.word	0x000000ff
        /*0a5c*/ 	.word	0x000001b0
        /*0a60*/ 	.short	0x010a
        /*0a62*/ 	.byte	0x15
	.zero		1


	//   ....[150]....
        /*0a64*/ 	.word	0x00006370
        /*0a68*/ 	.word	0x00000000
        /*0a6c*/ 	.word	0x000001b8
        /*0a70*/ 	.short	0x010a
        /*0a72*/ 	.byte	0xff
	.zero		1


	//   ....[151]....
        /*0a74*/ 	.word	0x00006690
        /*0a78*/ 	.word	0x00000003
        /*0a7c*/ 	.word	0x000001d0
        /*0a80*/ 	.short	0x010a
        /*0a82*/ 	.byte	0xff
	.zero		1


	//   ....[152]....
        /*0a84*/ 	.word	0x00006810
        /*0a88*/ 	.word	0x00000000
        /*0a8c*/ 	.word	0x00000000
        /*0a90*/ 	.short	0x0101
        /*0a92*/ 	.byte	0xff
	.zero		1


	//   ....[153]....
        /*0a94*/ 	.word	0x000072f0
        /*0a98*/ 	.word	0x00000003
        /*0a9c*/ 	.word	0x000001a0
        /*0aa0*/ 	.short	0x010a
        /*0aa2*/ 	.byte	0xff
	.zero		1


	//   ....[154]....
        /*0aa4*/ 	.word	0x00007310
        /*0aa8*/ 	.word	0x0000005c
        /*0aac*/ 	.word	0x000001f0
        /*0ab0*/ 	.short	0x010a
        /*0ab2*/ 	.byte	0xff
	.zero		1


	//   ....[155]....
        /*0ab4*/ 	.word	0x00007440
        /*0ab8*/ 	.word	0x00000003
        /*0abc*/ 	.word	0x000001a0
        /*0ac0*/ 	.short	0x010a
        /*0ac2*/ 	.byte	0xff
	.zero		1


	//   ....[156]....
        /*0ac4*/ 	.word	0x00007580
        /*0ac8*/ 	.word	0x00000000
        /*0acc*/ 	.word	0x00000000
        /*0ad0*/ 	.short	0x0101
        /*0ad2*/ 	.byte	0xff
	.zero		1


	//   ....[157]....
        /*0ad4*/ 	.word	0x000075e0
        /*0ad8*/ 	.word	0x0000005c
        /*0adc*/ 	.word	0x000001f0
        /*0ae0*/ 	.short	0x010a
        /*0ae2*/ 	.byte	0xff
	.zero		1


	//   ....[158]....
        /*0ae4*/ 	.word	0x00008190
        /*0ae8*/ 	.word	0x0000006b
        /*0aec*/ 	.word	0x000001a0
        /*0af0*/ 	.short	0x010a
        /*0af2*/ 	.byte	0xff
	.zero		1


	//   ....[159]....
        /*0af4*/ 	.word	0x00008250
        /*0af8*/ 	.word	0x0000006b
        /*0afc*/ 	.word	0x000001a0
        /*0b00*/ 	.short	0x010a
        /*0b02*/ 	.byte	0xff
	.zero		1


	//   ....[160]....
        /*0b04*/ 	.word	0x00008390
        /*0b08*/ 	.word	0x00000002
        /*0b0c*/ 	.word	0x00000000
        /*0b10*/ 	.short	0x0101
        /*0b12*/ 	.byte	0xff
	.zero		1


	//   ....[161]....
        /*0b14*/ 	.word	0x00008670
        /*0b18*/ 	.word	0x0000005c
        /*0b1c*/ 	.word	0x00000000
        /*0b20*/ 	.short	0x0101
        /*0b22*/ 	.byte	0xff
	.zero		1


	//   ....[162]....
        /*0b24*/ 	.word	0x00009030
        /*0b28*/ 	.word	0x00000003
        /*0b2c*/ 	.word	0x00000240
        /*0b30*/ 	.short	0x010a
        /*0b32*/ 	.byte	0xff
	.zero		1


	//   ....[163]....
        /*0b34*/ 	.word	0x00009090
        /*0b38*/ 	.word	0x00000000
        /*0b3c*/ 	.word	0x000000d0
        /*0b40*/ 	.short	0x010a
        /*0b42*/ 	.byte	0xff
	.zero		1


	//   ....[164]....
        /*0b44*/ 	.word	0x000090f0
        /*0b48*/ 	.word	0x00000000
        /*0b4c*/ 	.word	0x000000d0
        /*0b50*/ 	.short	0x010a
        /*0b52*/ 	.byte	0xff
	.zero		1


	//   ....[165]....
        /*0b54*/ 	.word	0x00009140
        /*0b58*/ 	.word	0x00000003
        /*0b5c*/ 	.word	0x000001d0
        /*0b60*/ 	.short	0x010a
        /*0b62*/ 	.byte	0xff
	.zero		1


	//   ....[166]....
        /*0b64*/ 	.word	0x000091a0
        /*0b68*/ 	.word	0x00000000
        /*0b6c*/ 	.word	0x00000000
        /*0b70*/ 	.short	0x010a
        /*0b72*/ 	.byte	0xff
	.zero		1


	//   ....[167]....
        /*0b74*/ 	.word	0x00009200
        /*0b78*/ 	.word	0x00000000
        /*0b7c*/ 	.word	0x00000000
        /*0b80*/ 	.short	0x010a
        /*0b82*/ 	.byte	0xff
	.zero		1


	//   ....[168]....
        /*0b84*/ 	.word	0x00009260
        /*0b88*/ 	.word	0x00000000
        /*0b8c*/ 	.word	0x00000000
        /*0b90*/ 	.short	0x010a
        /*0b92*/ 	.byte	0xff
	.zero		1


	//   ....[169]....
        /*0b94*/ 	.word	0x000092c0
        /*0b98*/ 	.word	0x00000000
        /*0b9c*/ 	.word	0x00000000
        /*0ba0*/ 	.short	0x010a
        /*0ba2*/ 	.byte	0xff
	.zero		1


	//   ....[170]....
        /*0ba4*/ 	.word	0x00009320
        /*0ba8*/ 	.word	0x00000000
        /*0bac*/ 	.word	0x00000000
        /*0bb0*/ 	.short	0x010a
        /*0bb2*/ 	.byte	0xff
	.zero		1


	//   ....[171]....
        /*0bb4*/ 	.word	0x00009380
        /*0bb8*/ 	.word	0x00000000
        /*0bbc*/ 	.word	0x00000000
        /*0bc0*/ 	.short	0x010a
        /*0bc2*/ 	.byte	0xff
	.zero		1


	//   ....[172]....
        /*0bc4*/ 	.word	0x000093e0
        /*0bc8*/ 	.word	0x00000000
        /*0bcc*/ 	.word	0x00000000
        /*0bd0*/ 	.short	0x010a
        /*0bd2*/ 	.byte	0xff
	.zero		1


	//   ....[173]....
        /*0bd4*/ 	.word	0x00009440
        /*0bd8*/ 	.word	0x00000000
        /*0bdc*/ 	.word	0x00000000
        /*0be0*/ 	.short	0x010a
        /*0be2*/ 	.byte	0xff
	.zero		1


	//   ....[174]....
        /*0be4*/ 	.word	0x000094a0
        /*0be8*/ 	.word	0x00000000
        /*0bec*/ 	.word	0x00000000
        /*0bf0*/ 	.short	0x010a
        /*0bf2*/ 	.byte	0xff
	.zero		1


	//   ....[175]....
        /*0bf4*/ 	.word	0x00009500
        /*0bf8*/ 	.word	0x00000000
        /*0bfc*/ 	.word	0x00000000
        /*0c00*/ 	.short	0x010a
        /*0c02*/ 	.byte	0xff
	.zero		1


	//   ....[176]....
        /*0c04*/ 	.word	0x00009560
        /*0c08*/ 	.word	0x00000000
        /*0c0c*/ 	.word	0x00000000
        /*0c10*/ 	.short	0x010a
        /*0c12*/ 	.byte	0xff
	.zero		1


	//   ....[177]....
        /*0c14*/ 	.word	0x000095c0
        /*0c18*/ 	.word	0x00000000
        /*0c1c*/ 	.word	0x00000000
        /*0c20*/ 	.short	0x010a
        /*0c22*/ 	.byte	0xff
	.zero		1


	//   ....[178]....
        /*0c24*/ 	.word	0x00009620
        /*0c28*/ 	.word	0x00000000
        /*0c2c*/ 	.word	0x00000000
        /*0c30*/ 	.short	0x010a
        /*0c32*/ 	.byte	0xff
	.zero		1


	//   ....[179]....
        /*0c34*/ 	.word	0x00009680
        /*0c38*/ 	.word	0x00000000
        /*0c3c*/ 	.word	0x00000000
        /*0c40*/ 	.short	0x010a
        /*0c42*/ 	.byte	0xff
	.zero		1


	//   ....[180]....
        /*0c44*/ 	.word	0x000096e0
        /*0c48*/ 	.word	0x00000000
        /*0c4c*/ 	.word	0x00000000
        /*0c50*/ 	.short	0x010a
        /*0c52*/ 	.byte	0xff
	.zero		1


	//   ....[181]....
        /*0c54*/ 	.word	0x00009740
        /*0c58*/ 	.word	0x00000000
        /*0c5c*/ 	.word	0x00000000
        /*0c60*/ 	.short	0x010a
        /*0c62*/ 	.byte	0xff
	.zero		1


	//   ....[182]....
        /*0c64*/ 	.word	0x000097a0
        /*0c68*/ 	.word	0x00000000
        /*0c6c*/ 	.word	0x00000000
        /*0c70*/ 	.short	0x010a
        /*0c72*/ 	.byte	0xff
	.zero		1


	//   ....[183]....
        /*0c74*/ 	.word	0x00009800
        /*0c78*/ 	.word	0x00000000
        /*0c7c*/ 	.word	0x00000000
        /*0c80*/ 	.short	0x010a
        /*0c82*/ 	.byte	0xff
	.zero		1


	//   ....[184]....
        /*0c84*/ 	.word	0x00009860
        /*0c88*/ 	.word	0x00000000
        /*0c8c*/ 	.word	0x00000000
        /*0c90*/ 	.short	0x010a
        /*0c92*/ 	.byte	0xff
	.zero		1


	//   ....[185]....
        /*0c94*/ 	.word	0x000098c0
        /*0c98*/ 	.word	0x00000000
        /*0c9c*/ 	.word	0x00000000
        /*0ca0*/ 	.short	0x010a
        /*0ca2*/ 	.byte	0xff
	.zero		1


	//   ....[186]....
        /*0ca4*/ 	.word	0x00009920
        /*0ca8*/ 	.word	0x00000000
        /*0cac*/ 	.word	0x00000000
        /*0cb0*/ 	.short	0x010a
        /*0cb2*/ 	.byte	0xff
	.zero		1


	//   ....[187]....
        /*0cb4*/ 	.word	0x00009980
        /*0cb8*/ 	.word	0x00000000
        /*0cbc*/ 	.word	0x00000000
        /*0cc0*/ 	.short	0x010a
        /*0cc2*/ 	.byte	0xff
	.zero		1


	//   ....[188]....
        /*0cc4*/ 	.word	0x000099e0
        /*0cc8*/ 	.word	0x00000000
        /*0ccc*/ 	.word	0x00000000
        /*0cd0*/ 	.short	0x010a
        /*0cd2*/ 	.byte	0xff
	.zero		1


	//   ....[189]....
        /*0cd4*/ 	.word	0x00009a40
        /*0cd8*/ 	.word	0x00000000
        /*0cdc*/ 	.word	0x00000000
        /*0ce0*/ 	.short	0x010a
        /*0ce2*/ 	.byte	0xff
	.zero		1


	//   ....[190]....
        /*0ce4*/ 	.word	0x00009aa0
        /*0ce8*/ 	.word	0x00000000
        /*0cec*/ 	.word	0x00000000
        /*0cf0*/ 	.short	0x010a
        /*0cf2*/ 	.byte	0xff
	.zero		1


	//   ....[191]....
        /*0cf4*/ 	.word	0x00009af0
        /*0cf8*/ 	.word	0x00000002
        /*0cfc*/ 	.word	0x00000230
        /*0d00*/ 	.short	0x010a
        /*0d02*/ 	.byte	0xff
	.zero		1


	//   ....[192]....
        /*0d04*/ 	.word	0x00009b50
        /*0d08*/ 	.word	0x00000002
        /*0d0c*/ 	.word	0x000001e0
        /*0d10*/ 	.short	0x010a
        /*0d12*/ 	.byte	0xff
	.zero		1


	//   ....[193]....
        /*0d14*/ 	.word	0x00009ba0
        /*0d18*/ 	.word	0x00000002
        /*0d1c*/ 	.word	0x000001d0
        /*0d20*/ 	.short	0x010a
        /*0d22*/ 	.byte	0xff
	.zero		1


	//   ....[194]....
        /*0d24*/ 	.word	0x00009c00
        /*0d28*/ 	.word	0x00000000
        /*0d2c*/ 	.word	0x000001e0
        /*0d30*/ 	.short	0x010a
        /*0d32*/ 	.byte	0xff
	.zero		1


	//   ....[195]....
        /*0d34*/ 	.word	0x00009c60
        /*0d38*/ 	.word	0x00000000
        /*0d3c*/ 	.word	0x00000008
        /*0d40*/ 	.short	0x010a
        /*0d42*/ 	.byte	0xff
	.zero		1


	//   ....[196]....
        /*0d44*/ 	.word	0x00009d40
        /*0d48*/ 	.word	0x00000000
        /*0d4c*/ 	.word	0x00000008
        /*0d50*/ 	.short	0x010a
        /*0d52*/ 	.byte	0xff
	.zero		1


	//   ....[197]....
        /*0d54*/ 	.word	0x00009d90
        /*0d58*/ 	.word	0x00000000
        /*0d5c*/ 	.word	0x000001d0
        /*0d60*/ 	.short	0x010a
        /*0d62*/ 	.byte	0xff
	.zero		1


	//   ....[198]....
        /*0d64*/ 	.word	0x00009df0
        /*0d68*/ 	.word	0x00000000
        /*0d6c*/ 	.word	0x00000210
        /*0d70*/ 	.short	0x010a
        /*0d72*/ 	.byte	0xff
	.zero		1


	//   ....[199]....
        /*0d74*/ 	.word	0x00009e50
        /*0d78*/ 	.word	0x00000000
        /*0d7c*/ 	.word	0x00000000
        /*0d80*/ 	.short	0x010a
        /*0d82*/ 	.byte	0xff
	.zero		1


	//   ....[200]....
        /*0d84*/ 	.word	0x00009eb0
        /*0d88*/ 	.word	0x00000000
        /*0d8c*/ 	.word	0x00000000
        /*0d90*/ 	.short	0x010a
        /*0d92*/ 	.byte	0xff
	.zero		1


	//   ....[201]....
        /*0d94*/ 	.word	0x00009f10
        /*0d98*/ 	.word	0x00000000
        /*0d9c*/ 	.word	0x00000000
        /*0da0*/ 	.short	0x010a
        /*0da2*/ 	.byte	0xff
	.zero		1


	//   ....[202]....
        /*0da4*/ 	.word	0x00009f70
        /*0da8*/ 	.word	0x00000000
        /*0dac*/ 	.word	0x00000000
        /*0db0*/ 	.short	0x010a
        /*0db2*/ 	.byte	0xff
	.zero		1


	//   ....[203]....
        /*0db4*/ 	.word	0x00009fd0
        /*0db8*/ 	.word	0x00000000
        /*0dbc*/ 	.word	0x00000250
        /*0dc0*/ 	.short	0x010a
        /*0dc2*/ 	.byte	0xff
	.zero		1


	//   ....[204]....
        /*0dc4*/ 	.word	0x0000a020
        /*0dc8*/ 	.word	0x0000000c
        /*0dcc*/ 	.word	0x000001d0
        /*0dd0*/ 	.short	0x010a
        /*0dd2*/ 	.byte	0xff
	.zero		1


	//   ....[205]....
        /*0dd4*/ 	.word	0x0000a080
        /*0dd8*/ 	.word	0x00000000
        /*0ddc*/ 	.word	0x000001c8
        /*0de0*/ 	.short	0x010a
        /*0de2*/ 	.byte	0xff
	.zero		1


	//   ....[206]....
        /*0de4*/ 	.word	0x0000a0e0
        /*0de8*/ 	.word	0x00000000
        /*0dec*/ 	.word	0x000001b0
        /*0df0*/ 	.short	0x010a
        /*0df2*/ 	.byte	0xff
	.zero		1


	//   ....[207]....
        /*0df4*/ 	.word	0x0000a140
        /*0df8*/ 	.word	0x00000000
        /*0dfc*/ 	.word	0x000001b8
        /*0e00*/ 	.short	0x010a
        /*0e02*/ 	.byte	0xff
	.zero		1


	//   ....[208]....
        /*0e04*/ 	.word	0x0000a1a0
        /*0e08*/ 	.word	0x00000000
        /*0e0c*/ 	.word	0x000001b0
        /*0e10*/ 	.short	0x010a
        /*0e12*/ 	.byte	0xff
	.zero		1


	//   ....[209]....
        /*0e14*/ 	.word	0x0000a1f0
        /*0e18*/ 	.word	0x00000003
        /*0e1c*/ 	.word	0x000001d0
        /*0e20*/ 	.short	0x010a
        /*0e22*/ 	.byte	0xff
	.zero		1


	//   ....[210]....
        /*0e24*/ 	.word	0x0000a240
        /*0e28*/ 	.word	0x00000003
        /*0e2c*/ 	.word	0x000001a0
        /*0e30*/ 	.short	0x010a
        /*0e32*/ 	.byte	0xff
	.zero		1


	//   ....[211]....
        /*0e34*/ 	.word	0x0000a290
        /*0e38*/ 	.word	0x0000005c
        /*0e3c*/ 	.word	0x000001f0
        /*0e40*/ 	.short	0x010a
        /*0e42*/ 	.byte	0xff
	.zero		1


	//   ....[212]....
        /*0e44*/ 	.word	0x0000a2e0
        /*0e48*/ 	.word	0x0000006b
        /*0e4c*/ 	.word	0x000001a0
        /*0e50*/ 	.short	0x010a
        /*0e52*/ 	.byte	0xff
	.zero		1


	//----- nvinfo : EIATTR_NUM_MBARRIERS
	.align		4
.L_47:
        /*0e54*/ 	.byte	0x03, 0x38
        /*0e56*/ 	.short	0x004b


	//----- nvinfo : EIATTR_EXIT_INSTR_OFFSETS
	.align		4
        /*0e58*/ 	.byte	0x04, 0x1c
        /*0e5a*/ 	.short	(.L_49 - .L_48)


	//   ....[0]....
.L_48:
        /*0e5c*/ 	.word	0x00003cd0


	//   ....[1]....
        /*0e60*/ 	.word	0x000041c0


	//   ....[2]....
        /*0e64*/ 	.word	0x00004220


	//   ....[3]....
        /*0e68*/ 	.word	0x000054c0


	//   ....[4]....
        /*0e6c*/ 	.word	0x000063a0


	//   ....[5]....
        /*0e70*/ 	.word	0x000063e0


	//   ....[6]....
        /*0e74*/ 	.word	0x00009020


	//----- nvinfo : EIATTR_MAX_THREADS
	.align		4
.L_49:
        /*0e78*/ 	.byte	0x04, 0x05
        /*0e7a*/ 	.short	(.L_51 - .L_50)
.L_50:
        /*0e7c*/ 	.word	0x00000100
        /*0e80*/ 	.word	0x00000001
        /*0e84*/ 	.word	0x00000001


	//----- nvinfo : EIATTR_CRS_STACK_SIZE
	.align		4
.L_51:
        /*0e88*/ 	.byte	0x04, 0x1e
        /*0e8a*/ 	.short	(.L_53 - .L_52)
.L_52:
        /*0e8c*/ 	.word	0x00000000


	//----- nvinfo : EIATTR_CBANK_PARAM_SIZE
	.align		4
.L_53:
        /*0e90*/ 	.byte	0x03, 0x19
        /*0e92*/ 	.short	0x0800


	//----- nvinfo : EIATTR_PARAM_CBANK
	.align		4
        /*0e94*/ 	.byte	0x04, 0x0a
        /*0e96*/ 	.short	(.L_55 - .L_54)
	.align		4
.L_54:
        /*0e98*/ 	.word	index@(.nv.constant0._ZN7cutlass13device_kernelINS_4gemm6kernel13GemmUniversalIN4cute5tupleIJiiiiEEENS1_10collective13CollectiveMmaINS1_35MainloopSm100TmaUmmaWarpSpecializedILi26ELi2ELi4ENS5_IJNS4_1CILi4EEESB_NSA_ILi1EEEEEEEENS5_IJNSA_ILi128EEESF_NSA_ILi64EEEEEENS_12float_e4m3_tENS5_IJlSC_lEEESI_SJ_NS4_8TiledMMAINS4_8MMA_AtomIJNS4_10MMA_TraitsINS4_25SM100_MMA_F8F6F4_2x1SM_SSEJSI_SI_fSF_SF_NS4_17integral_constantINS4_4UMMA5MajorELSQ_0EEESR_NSO_INSP_7ScaleInELSS_0EEEST_EEEEEENS4_6LayoutINS5_IJSC_SC_SC_EEENS5_IJNSA_ILi0EEESY_SY_EEEEENS5_IJNS4_10UnderscoreES11_S11_EEEEENS4_28SM100_TMA_2SM_LOAD_MULTICASTENS4_14ComposedLayoutINS4_7SwizzleILi2ELi4ELi3EEENS4_18smem_ptr_flag_bitsILi8EEENSW_INS5_IJNSA_ILi8EEESG_EEENS5_IJSG_SC_EEEEEEEvNS4_8identityES14_S1E_vS1F_EENS_8epilogue10collective18CollectiveEpilogueINS1H_23Sm100TmaWarpSpecializedILi2ELi2ELi32ELb0ELb0EEEJNS5_IJSG_SF_SG_EEENS5_IJNSW_ISG_SC_EENSW_INS5_IJNSA_ILi32EEENSA_ILi2EEEEEENS5_IJSC_SG_EEEEEEEESI_SJ_SI_SJ_NS1H_6fusion15FusionCallbacksIS1L_NS1U_17LinearCombinationISI_fSI_fLNS_15FloatRoundStyleE2EEES1M_S1T_JEEENS4_5SM1004TMEM4LOAD26SM100_TMEM_LOAD_32dp32b32xENS4_13SM90_TMA_LOADENS15_INS16_ILi1ELi4ELi3EEES19_NSW_INS5_IJS1A_S1O_EEENS5_IJS1O_SC_EEEEEEENS4_39AutoVectorizingCopyWithAssumedAlignmentILi128EEENS4_14SM90_TMA_STOREES29_S2B_S2B_EEEvvEEEEvNT_6ParamsE)
        /*0e9c*/ 	.short	0x0380
        /*0e9e*/ 	.short	0x0800


	//----- nvinfo : EIATTR_SW_WAR
	.align		4
.L_55:
        /*0ea0*/ 	.byte	0x04, 0x36
        /*0ea2*/ 	.short	(.L_57 - .L_56)
.L_56:
        /*0ea4*/ 	.word	0x00000008
.L_57:


//--------------------- .nv.callgraph             --------------------------
	.section	.nv.callgraph,"",@"SHT_CUDA_CALLGRAPH"
	.align	4
	.sectionentsize	8
	.align		4
        /*0000*/ 	.word	0x00000000
	.align		4
        /*0004*/ 	.word	0xffffffff
	.align		4
        /*0008*/ 	.word	index@(_ZN7cutlass13device_kernelINS_4gemm6kernel13GemmUniversalIN4cute5tupleIJiiiiEEENS1_10collective13CollectiveMmaINS1_35MainloopSm100TmaUmmaWarpSpecializedILi26ELi2ELi4ENS5_IJNS4_1CILi4EEESB_NSA_ILi1EEEEEEEENS5_IJNSA_ILi128EEESF_NSA_ILi64EEEEEENS_12float_e4m3_tENS5_IJlSC_lEEESI_SJ_NS4_8TiledMMAINS4_8MMA_AtomIJNS4_10MMA_TraitsINS4_25SM100_MMA_F8F6F4_2x1SM_SSEJSI_SI_fSF_SF_NS4_17integral_constantINS4_4UMMA5MajorELSQ_0EEESR_NSO_INSP_7ScaleInELSS_0EEEST_EEEEEENS4_6LayoutINS5_IJSC_SC_SC_EEENS5_IJNSA_ILi0EEESY_SY_EEEEENS5_IJNS4_10UnderscoreES11_S11_EEEEENS4_28SM100_TMA_2SM_LOAD_MULTICASTENS4_14ComposedLayoutINS4_7SwizzleILi2ELi4ELi3EEENS4_18smem_ptr_flag_bitsILi8EEENSW_INS5_IJNSA_ILi8EEESG_EEENS5_IJSG_SC_EEEEEEEvNS4_8identityES14_S1E_vS1F_EENS_8epilogue10collective18CollectiveEpilogueINS1H_23Sm100TmaWarpSpecializedILi2ELi2ELi32ELb0ELb0EEEJNS5_IJSG_SF_SG_EEENS5_IJNSW_ISG_SC_EENSW_INS5_IJNSA_ILi32EEENSA_ILi2EEEEEENS5_IJSC_SG_EEEEEEEESI_SJ_SI_SJ_NS1H_6fusion15FusionCallbacksIS1L_NS1U_17LinearCombinationISI_fSI_fLNS_15FloatRoundStyleE2EEES1M_S1T_JEEENS4_5SM1004TMEM4LOAD26SM100_TMEM_LOAD_32dp32b32xENS4_13SM90_TMA_LOADENS15_INS16_ILi1ELi4ELi3EEES19_NSW_INS5_IJS1A_S1O_EEENS5_IJS1O_SC_EEEEEEENS4_39AutoVectorizingCopyWithAssumedAlignmentILi128EEENS4_14SM90_TMA_STOREES29_S2B_S2B_EEEvvEEEEvNT_6ParamsE)
	.align		4
        /*000c*/ 	.word	index@(__assertfail)
	.align		4
        /*0010*/ 	.word	0x00000000
	.align		4
        /*0014*/ 	.word	0xfffffffe
	.align		4
        /*0018*/ 	.word	0x00000000
	.align		4
        /*001c*/ 	.word	0xfffffffd
	.align		4
        /*0020*/ 	.word	0x00000000
	.align		4
        /*0024*/ 	.word	0xfffffffc


//--------------------- .nv.constant4             --------------------------
	.section	.nv.constant4,"a",@progbits
	.align	8
	.align		8
.nv.constant4:
        /*0000*/ 	.dword	__assertfail
	.align		8
        /*0008*/ 	.dword	__unnamed_1
	.align		8
        /*0010*/ 	.dword	__unnamed_2
	.align		8
        /*0018*/ 	.dword	_ZN40_INTERNAL_23dd273f_4_k_cu_2a90bead_259564cuda3std3__45__cpo5beginE
	.align		8
        /*0020*/ 	.dword	_ZN40_INTERNAL_23dd273f_4_k_cu_2a90bead_259564cuda3std3__45__cpo3endE
	.align		8
        /*0028*/ 	.dword	_ZN40_INTERNAL_23dd273f_4_k_cu_2a90bead_259564cuda3std3__45__cpo6cbeginE
	.align		8
        /*0030*/ 	.dword	_ZN40_INTERNAL_23dd273f_4_k_cu_2a90bead_259564cuda3std3__45__cpo4cendE
	.align		8
        /*0038*/ 	.dword	_ZN40_INTERNAL_23dd273f_4_k_cu_2a90bead_259564cuda3std3__442_GLOBAL__N__23dd273f_4_k_cu_2a90bead_259566ignoreE
	.align		8
        /*0040*/ 	.dword	_ZN40_INTERNAL_23dd273f_4_k_cu_2a90bead_259564cuda3std3__419piecewise_constructE
	.align		8
        /*0048*/ 	.dword	_ZN40_INTERNAL_23dd273f_4_k_cu_2a90bead_259564cuda3std3__48in_placeE
	.align		8
        /*0050*/ 	.dword	_ZN40_INTERNAL_23dd273f_4_k_cu_2a90bead_259564cuda3std6ranges3__45__cpo4swapE
	.align		8
        /*0058*/ 	.dword	_ZN40_INTERNAL_23dd273f_4_k_cu_2a90bead_259564cuda3std6ranges3__45__cpo9iter_moveE
	.align		8
        /*0060*/ 	.dword	_ZN40_INTERNAL_23dd273f_4_k_cu_2a90bead_259564cute7productE
	.align		8
        /*0068*/ 	.dword	_ZN40_INTERNAL_23dd273f_4_k_cu_2a90bead_259564cute1_E
	.align		8
        /*0070*/ 	.dword	$str$25
	.align		8
        /*0078*/ 	.dword	$str$26
	.align		8
        /*0080*/ 	.dword	$str$27
	.align		8
        /*0088*/ 	.dword	$str$28


//--------------------- .text._ZN7cutlass13device_kernelINS_4gemm6kernel13GemmUniversalIN4cute5tupleIJiiiiEEENS1_10collective13CollectiveMmaINS1_35MainloopSm100TmaUmmaWarpSpecializedILi26ELi2ELi4ENS5_IJNS4_1CILi4EEESB_NSA_ILi1EEEEEEEENS5_IJNSA_ILi128EEESF_NSA_ILi64EEEEEENS_12float_e4m3_tENS5_IJlSC_lEEESI_SJ_NS4_8TiledMMAINS4_8MMA_AtomIJNS4_10MMA_TraitsINS4_25SM100_MMA_F8F6F4_2x1SM_SSEJSI_SI_fSF_SF_NS4_17integral_constantINS4_4UMMA5MajorELSQ_0EEESR_NSO_INSP_7ScaleInELSS_0EEEST_EEEEEENS4_6LayoutINS5_IJSC_SC_SC_EEENS5_IJNSA_ILi0EEESY_SY_EEEEENS5_IJNS4_10UnderscoreES11_S11_EEEEENS4_28SM100_TMA_2SM_LOAD_MULTICASTENS4_14ComposedLayoutINS4_7SwizzleILi2ELi4ELi3EEENS4_18smem_ptr_flag_bitsILi8EEENSW_INS5_IJNSA_ILi8EEESG_EEENS5_IJSG_SC_EEEEEEEvNS4_8identityES14_S1E_vS1F_EENS_8epilogue10collective18CollectiveEpilogueINS1H_23Sm100TmaWarpSpecializedILi2ELi2ELi32ELb0ELb0EEEJNS5_IJSG_SF_SG_EEENS5_IJNSW_ISG_SC_EENSW_INS5_IJNSA_ILi32EEENSA_ILi2EEEEEENS5_IJSC_SG_EEEEEEEESI_SJ_SI_SJ_NS1H_6fusion15FusionCallbacksIS1L_NS1U_17LinearCombinationISI_fSI_fLNS_15FloatRoundStyleE2EEES1M_S1T_JEEENS4_5SM1004TMEM4LOAD26SM100_TMEM_LOAD_32dp32b32xENS4_13SM90_TMA_LOADENS15_INS16_ILi1ELi4ELi3EEES19_NSW_INS5_IJS1A_S1O_EEENS5_IJS1O_SC_EEEEEEENS4_39AutoVectorizingCopyWithAssumedAlignmentILi128EEENS4_14SM90_TMA_STOREES29_S2B_S2B_EEEvvEEEEvNT_6ParamsE --------------------------
	.section	.text._ZN7cutlass13device_kernelINS_4gemm6kernel13GemmUniversalIN4cute5tupleIJiiiiEEENS1_10collective13CollectiveMmaINS1_35MainloopSm100TmaUmmaWarpSpecializedILi26ELi2ELi4ENS5_IJNS4_1CILi4EEESB_NSA_ILi1EEEEEEEENS5_IJNSA_ILi128EEESF_NSA_ILi64EEEEEENS_12float_e4m3_tENS5_IJlSC_lEEESI_SJ_NS4_8TiledMMAINS4_8MMA_AtomIJNS4_10MMA_TraitsINS4_25SM100_MMA_F8F6F4_2x1SM_SSEJSI_SI_fSF_SF_NS4_17integral_constantINS4_4UMMA5MajorELSQ_0EEESR_NSO_INSP_7ScaleInELSS_0EEEST_EEEEEENS4_6LayoutINS5_IJSC_SC_SC_EEENS5_IJNSA_ILi0EEESY_SY_EEEEENS5_IJNS4_10UnderscoreES11_S11_EEEEENS4_28SM100_TMA_2SM_LOAD_MULTICASTENS4_14ComposedLayoutINS4_7SwizzleILi2ELi4ELi3EEENS4_18smem_ptr_flag_bitsILi8EEENSW_INS5_IJNSA_ILi8EEESG_EEENS5_IJSG_SC_EEEEEEEvNS4_8identityES14_S1E_vS1F_EENS_8epilogue10collective18CollectiveEpilogueINS1H_23Sm100TmaWarpSpecializedILi2ELi2ELi32ELb0ELb0EEEJNS5_IJSG_SF_SG_EEENS5_IJNSW_ISG_SC_EENSW_INS5_IJNSA_ILi32EEENSA_ILi2EEEEEENS5_IJSC_SG_EEEEEEEESI_SJ_SI_SJ_NS1H_6fusion15FusionCallbacksIS1L_NS1U_17LinearCombinationISI_fSI_fLNS_15FloatRoundStyleE2EEES1M_S1T_JEEENS4_5SM1004TMEM4LOAD26SM100_TMEM_LOAD_32dp32b32xENS4_13SM90_TMA_LOADENS15_INS16_ILi1ELi4ELi3EEES19_NSW_INS5_IJS1A_S1O_EEENS5_IJS1O_SC_EEEEEEENS4_39AutoVectorizingCopyWithAssumedAlignmentILi128EEENS4_14SM90_TMA_STOREES29_S2B_S2B_EEEvvEEEEvNT_6ParamsE,"ax",@progbits
	.align	128
.text._ZN7cutlass13device_kernelINS_4gemm6kernel13GemmUniversalIN4cute5tupleIJiiiiEEENS1_10collective13CollectiveMmaINS1_35MainloopSm100TmaUmmaWarpSpecializedILi26ELi2ELi4ENS5_IJNS4_1CILi4EEESB_NSA_ILi1EEEEEEEENS5_IJNSA_ILi128EEESF_NSA_ILi64EEEEEENS_12float_e4m3_tENS5_IJlSC_lEEESI_SJ_NS4_8TiledMMAINS4_8MMA_AtomIJNS4_10MMA_TraitsINS4_25SM100_MMA_F8F6F4_2x1SM_SSEJSI_SI_fSF_SF_NS4_17integral_constantINS4_4UMMA5MajorELSQ_0EEESR_NSO_INSP_7ScaleInELSS_0EEEST_EEEEEENS4_6LayoutINS5_IJSC_SC_SC_EEENS5_IJNSA_ILi0EEESY_SY_EEEEENS5_IJNS4_10UnderscoreES11_S11_EEEEENS4_28SM100_TMA_2SM_LOAD_MULTICASTENS4_14ComposedLayoutINS4_7SwizzleILi2ELi4ELi3EEENS4_18smem_ptr_flag_bitsILi8EEENSW_INS5_IJNSA_ILi8EEESG_EEENS5_IJSG_SC_EEEEEEEvNS4_8identityES14_S1E_vS1F_EENS_8epilogue10collective18CollectiveEpilogueINS1H_23Sm100TmaWarpSpecializedILi2ELi2ELi32ELb0ELb0EEEJNS5_IJSG_SF_SG_EEENS5_IJNSW_ISG_SC_EENSW_INS5_IJNSA_ILi32EEENSA_ILi2EEEEEENS5_IJSC_SG_EEEEEEEESI_SJ_SI_SJ_NS1H_6fusion15FusionCallbacksIS1L_NS1U_17LinearCombinationISI_fSI_fLNS_15FloatRoundStyleE2EEES1M_S1T_JEEENS4_5SM1004TMEM4LOAD26SM100_TMEM_LOAD_32dp32b32xENS4_13SM90_TMA_LOADENS15_INS16_ILi1ELi4ELi3EEES19_NSW_INS5_IJS1A_S1O_EEENS5_IJS1O_SC_EEEEEEENS4_39AutoVectorizingCopyWithAssumedAlignmentILi128EEENS4_14SM90_TMA_STOREES29_S2B_S2B_EEEvvEEEEvNT_6ParamsE:
        .type           _ZN7cutlass13device_kernelINS_4gemm6kernel13GemmUniversalIN4cute5tupleIJiiiiEEENS1_10collective13CollectiveMmaINS1_35MainloopSm100TmaUmmaWarpSpecializedILi26ELi2ELi4ENS5_IJNS4_1CILi4EEESB_NSA_ILi1EEEEEEEENS5_IJNSA_ILi128EEESF_NSA_ILi64EEEEEENS_12float_e4m3_tENS5_IJlSC_lEEESI_SJ_NS4_8TiledMMAINS4_8MMA_AtomIJNS4_10MMA_TraitsINS4_25SM100_MMA_F8F6F4_2x1SM_SSEJSI_SI_fSF_SF_NS4_17integral_constantINS4_4UMMA5MajorELSQ_0EEESR_NSO_INSP_7ScaleInELSS_0EEEST_EEEEEENS4_6LayoutINS5_IJSC_SC_SC_EEENS5_IJNSA_ILi0EEESY_SY_EEEEENS5_IJNS4_10UnderscoreES11_S11_EEEEENS4_28SM100_TMA_2SM_LOAD_MULTICASTENS4_14ComposedLayoutINS4_7SwizzleILi2ELi4ELi3EEENS4_18smem_ptr_flag_bitsILi8EEENSW_INS5_IJNSA_ILi8EEESG_EEENS5_IJSG_SC_EEEEEEEvNS4_8identityES14_S1E_vS1F_EENS_8epilogue10collective18CollectiveEpilogueINS1H_23Sm100TmaWarpSpecializedILi2ELi2ELi32ELb0ELb0EEEJNS5_IJSG_SF_SG_EEENS5_IJNSW_ISG_SC_EENSW_INS5_IJNSA_ILi32EEENSA_ILi2EEEEEENS5_IJSC_SG_EEEEEEEESI_SJ_SI_SJ_NS1H_6fusion15FusionCallbacksIS1L_NS1U_17LinearCombinationISI_fSI_fLNS_15FloatRoundStyleE2EEES1M_S1T_JEEENS4_5SM1004TMEM4LOAD26SM100_TMEM_LOAD_32dp32b32xENS4_13SM90_TMA_LOADENS15_INS16_ILi1ELi4ELi3EEES19_NSW_INS5_IJS1A_S1O_EEENS5_IJS1O_SC_EEEEEEENS4_39AutoVectorizingCopyWithAssumedAlignmentILi128EEENS4_14SM90_TMA_STOREES29_S2B_S2B_EEEvvEEEEvNT_6ParamsE,@function
        .size           _ZN7cutlass13device_kernelINS_4gemm6kernel13GemmUniversalIN4cute5tupleIJiiiiEEENS1_10collective13CollectiveMmaINS1_35MainloopSm100TmaUmmaWarpSpecializedILi26ELi2ELi4ENS5_IJNS4_1CILi4EEESB_NSA_ILi1EEEEEEEENS5_IJNSA_ILi128EEESF_NSA_ILi64EEEEEENS_12float_e4m3_tENS5_IJlSC_lEEESI_SJ_NS4_8TiledMMAINS4_8MMA_AtomIJNS4_10MMA_TraitsINS4_25SM100_MMA_F8F6F4_2x1SM_SSEJSI_SI_fSF_SF_NS4_17integral_constantINS4_4UMMA5MajorELSQ_0EEESR_NSO_INSP_7ScaleInELSS_0EEEST_EEEEEENS4_6LayoutINS5_IJSC_SC_SC_EEENS5_IJNSA_ILi0EEESY_SY_EEEEENS5_IJNS4_10UnderscoreES11_S11_EEEEENS4_28SM100_TMA_2SM_LOAD_MULTICASTENS4_14ComposedLayoutINS4_7SwizzleILi2ELi4ELi3EEENS4_18smem_ptr_flag_bitsILi8EEENSW_INS5_IJNSA_ILi8EEESG_EEENS5_IJSG_SC_EEEEEEEvNS4_8identityES14_S1E_vS1F_EENS_8epilogue10collective18CollectiveEpilogueINS1H_23Sm100TmaWarpSpecializedILi2ELi2ELi32ELb0ELb0EEEJNS5_IJSG_SF_SG_EEENS5_IJNSW_ISG_SC_EENSW_INS5_IJNSA_ILi32EEENSA_ILi2EEEEEENS5_IJSC_SG_EEEEEEEESI_SJ_SI_SJ_NS1H_6fusion15FusionCallbacksIS1L_NS1U_17LinearCombinationISI_fSI_fLNS_15FloatRoundStyleE2EEES1M_S1T_JEEENS4_5SM1004TMEM4LOAD26SM100_TMEM_LOAD_32dp32b32xENS4_13SM90_TMA_LOADENS15_INS16_ILi1ELi4ELi3EEES19_NSW_INS5_IJS1A_S1O_EEENS5_IJS1O_SC_EEEEEEENS4_39AutoVectorizingCopyWithAssumedAlignmentILi128EEENS4_14SM90_TMA_STOREES29_S2B_S2B_EEEvvEEEEvNT_6ParamsE,(.L_x_230 - _ZN7cutlass13device_kernelINS_4gemm6kernel13GemmUniversalIN4cute5tupleIJiiiiEEENS1_10collective13CollectiveMmaINS1_35MainloopSm100TmaUmmaWarpSpecializedILi26ELi2ELi4ENS5_IJNS4_1CILi4EEESB_NSA_ILi1EEEEEEEENS5_IJNSA_ILi128EEESF_NSA_ILi64EEEEEENS_12float_e4m3_tENS5_IJlSC_lEEESI_SJ_NS4_8TiledMMAINS4_8MMA_AtomIJNS4_10MMA_TraitsINS4_25SM100_MMA_F8F6F4_2x1SM_SSEJSI_SI_fSF_SF_NS4_17integral_constantINS4_4UMMA5MajorELSQ_0EEESR_NSO_INSP_7ScaleInELSS_0EEEST_EEEEEENS4_6LayoutINS5_IJSC_SC_SC_EEENS5_IJNSA_ILi0EEESY_SY_EEEEENS5_IJNS4_10UnderscoreES11_S11_EEEEENS4_28SM100_TMA_2SM_LOAD_MULTICASTENS4_14ComposedLayoutINS4_7SwizzleILi2ELi4ELi3EEENS4_18smem_ptr_flag_bitsILi8EEENSW_INS5_IJNSA_ILi8EEESG_EEENS5_IJSG_SC_EEEEEEEvNS4_8identityES14_S1E_vS1F_EENS_8epilogue10collective18CollectiveEpilogueINS1H_23Sm100TmaWarpSpecializedILi2ELi2ELi32ELb0ELb0EEEJNS5_IJSG_SF_SG_EEENS5_IJNSW_ISG_SC_EENSW_INS5_IJNSA_ILi32EEENSA_ILi2EEEEEENS5_IJSC_SG_EEEEEEEESI_SJ_SI_SJ_NS1H_6fusion15FusionCallbacksIS1L_NS1U_17LinearCombinationISI_fSI_fLNS_15FloatRoundStyleE2EEES1M_S1T_JEEENS4_5SM1004TMEM4LOAD26SM100_TMEM_LOAD_32dp32b32xENS4_13SM90_TMA_LOADENS15_INS16_ILi1ELi4ELi3EEES19_NSW_INS5_IJS1A_S1O_EEENS5_IJS1O_SC_EEEEEEENS4_39AutoVectorizingCopyWithAssumedAlignmentILi128EEENS4_14SM90_TMA_STOREES29_S2B_S2B_EEEvvEEEEvNT_6ParamsE)
        .other          _ZN7cutlass13device_kernelINS_4gemm6kernel13GemmUniversalIN4cute5tupleIJiiiiEEENS1_10collective13CollectiveMmaINS1_35MainloopSm100TmaUmmaWarpSpecializedILi26ELi2ELi4ENS5_IJNS4_1CILi4EEESB_NSA_ILi1EEEEEEEENS5_IJNSA_ILi128EEESF_NSA_ILi64EEEEEENS_12float_e4m3_tENS5_IJlSC_lEEESI_SJ_NS4_8TiledMMAINS4_8MMA_AtomIJNS4_10MMA_TraitsINS4_25SM100_MMA_F8F6F4_2x1SM_SSEJSI_SI_fSF_SF_NS4_17integral_constantINS4_4UMMA5MajorELSQ_0EEESR_NSO_INSP_7ScaleInELSS_0EEEST_EEEEEENS4_6LayoutINS5_IJSC_SC_SC_EEENS5_IJNSA_ILi0EEESY_SY_EEEEENS5_IJNS4_10UnderscoreES11_S11_EEEEENS4_28SM100_TMA_2SM_LOAD_MULTICASTENS4_14ComposedLayoutINS4_7SwizzleILi2ELi4ELi3EEENS4_18smem_ptr_flag_bitsILi8EEENSW_INS5_IJNSA_ILi8EEESG_EEENS5_IJSG_SC_EEEEEEEvNS4_8identityES14_S1E_vS1F_EENS_8epilogue10collective18CollectiveEpilogueINS1H_23Sm100TmaWarpSpecializedILi2ELi2ELi32ELb0ELb0EEEJNS5_IJSG_SF_SG_EEENS5_IJNSW_ISG_SC_EENSW_INS5_IJNSA_ILi32EEENSA_ILi2EEEEEENS5_IJSC_SG_EEEEEEEESI_SJ_SI_SJ_NS1H_6fusion15FusionCallbacksIS1L_NS1U_17LinearCombinationISI_fSI_fLNS_15FloatRoundStyleE2EEES1M_S1T_JEEENS4_5SM1004TMEM4LOAD26SM100_TMEM_LOAD_32dp32b32xENS4_13SM90_TMA_LOADENS15_INS16_ILi1ELi4ELi3EEES19_NSW_INS5_IJS1A_S1O_EEENS5_IJS1O_SC_EEEEEEENS4_39AutoVectorizingCopyWithAssumedAlignmentILi128EEENS4_14SM90_TMA_STOREES29_S2B_S2B_EEEvvEEEEvNT_6ParamsE,@"STO_CUDA_ENTRY STV_DEFAULT"
_ZN7cutlass13device_kernelINS_4gemm6kernel13GemmUniversalIN4cute5tupleIJiiiiEEENS1_10collective13CollectiveMmaINS1_35MainloopSm100TmaUmmaWarpSpecializedILi26ELi2ELi4ENS5_IJNS4_1CILi4EEESB_NSA_ILi1EEEEEEEENS5_IJNSA_ILi128EEESF_NSA_ILi64EEEEEENS_12float_e4m3_tENS5_IJlSC_lEEESI_SJ_NS4_8TiledMMAINS4_8MMA_AtomIJNS4_10MMA_TraitsINS4_25SM100_MMA_F8F6F4_2x1SM_SSEJSI_SI_fSF_SF_NS4_17integral_constantINS4_4UMMA5MajorELSQ_0EEESR_NSO_INSP_7ScaleInELSS_0EEEST_EEEEEENS4_6LayoutINS5_IJSC_SC_SC_EEENS5_IJNSA_ILi0EEESY_SY_EEEEENS5_IJNS4_10UnderscoreES11_S11_EEEEENS4_28SM100_TMA_2SM_LOAD_MULTICASTENS4_14ComposedLayoutINS4_7SwizzleILi2ELi4ELi3EEENS4_18smem_ptr_flag_bitsILi8EEENSW_INS5_IJNSA_ILi8EEESG_EEENS5_IJSG_SC_EEEEEEEvNS4_8identityES14_S1E_vS1F_EENS_8epilogue10collective18CollectiveEpilogueINS1H_23Sm100TmaWarpSpecializedILi2ELi2ELi32ELb0ELb0EEEJNS5_IJSG_SF_SG_EEENS5_IJNSW_ISG_SC_EENSW_INS5_IJNSA_ILi32EEENSA_ILi2EEEEEENS5_IJSC_SG_EEEEEEEESI_SJ_SI_SJ_NS1H_6fusion15FusionCallbacksIS1L_NS1U_17LinearCombinationISI_fSI_fLNS_15FloatRoundStyleE2EEES1M_S1T_JEEENS4_5SM1004TMEM4LOAD26SM100_TMEM_LOAD_32dp32b32xENS4_13SM90_TMA_LOADENS15_INS16_ILi1ELi4ELi3EEES19_NSW_INS5_IJS1A_S1O_EEENS5_IJS1O_SC_EEEEEEENS4_39AutoVectorizingCopyWithAssumedAlignmentILi128EEENS4_14SM90_TMA_STOREES29_S2B_S2B_EEEvvEEEEvNT_6ParamsE:
[----:B------:R-:W1:Y:S01]  /*0000*/  LDC R1, c[0x0][0x37c] ;  /* 0x0000df00ff017b82 */ /* 0x000e620000000800 */
[----:B------:R-:W2:Y:S01]  /*0010*/  S2R R99, SR_TID.X ;  /* 0x0000000000637919 */ /* 0x000ea20000002100 */
[----:B------:R-:W3:Y:S06]  /*0020*/  LDCU.64 UR8, c[0x0][0x890] ;  /* 0x00011200ff0877ac */ /* 0x000eec0008000a00 */
[----:B------:R-:W4:Y:S01]  /*0030*/  S2UR UR45, SR_CgaCtaId ;  /* 0x00000000002d79c3 */ /* 0x000f220000008800 */
[----:B------:R-:W-:Y:S02]  /*0040*/  PRMT R90, RZ, 0x7610, R90 ;  /* 0x00007610ff5a7816 */ /* 0x000fe4000000005a */
[----:B------:R-:W-:-:S02]  /*0050*/  ELECT P0, URZ, PT ;  /* 0x0000000000ff782f */ /* 0x000fc40003800000 */
[----:B---3--:R-:W-:-:S04]  /*0060*/  ISETP.NE.U32.AND P1, PT, RZ, UR8, PT ;  /* 0x00000008ff007c0c */ /* 0x008fc8000bf25070 */
[----:B------:R-:W-:Y:S01]  /*0070*/  ISETP.NE.AND.EX P2, PT, RZ, UR9, PT, P1 ;  /* 0x00000009ff007c0c */ /* 0x000fe2000bf45310 */
[----:B----4-:R-:W-:Y:S02]  /*0080*/  ULOP3.LUT UR33, UR45, 0x1, URZ, 0xc0, !UPT ;  /* 0x000000012d217892 */ /* 0x010fe4000f8ec0ff */
[----:B------:R-:W-:Y:S01]  /*0090*/  ULOP3.LUT UR34, UR45, 0x1, URZ, 0x3c, !UPT ;  /* 0x000000012d227892 */ /* 0x000fe2000f8e3cff */
[----:B--2---:R-:W-:-:S05]  /*00a0*/  SHF.R.U32.HI R91, RZ, 0x5, R99 ;  /* 0x00000005ff5b7819 */ /* 0x004fca0000011663 */
[----:B------:R-:W2:Y:S02]  /*00b0*/  SHFL.IDX PT, R0, R91, RZ, 0x1f ;  /* 0x00001fff5b007589 */ /* 0x000ea400000e0000 */
[----:B--2---:R-:W-:Y:S02]  /*00c0*/  R2UR UR25, R0 ;  /* 0x00000000001972ca */ /* 0x004fe400000e0000 */
[----:B-1----:R-:W-:Y:S05]  /*00d0*/  @P2 BRA `(.L_x_0) ;  /* 0x0000000000302947 */ /* 0x002fea0003800000 */
[----:B------:R-:W1:Y:S02]  /*00e0*/  LDCU.64 UR4, c[0x0][0x888] ;  /* 0x00011100ff0477ac */ /* 0x000e640008000a00 */
[----:B-1----:R-:W-:-:S04]  /*00f0*/  UISETP.NE.U32.AND UP0, UPT, UR4, URZ, UPT ;  /* 0x000000ff0400728c */ /* 0x002fc8000bf05070 */
[----:B------:R-:W-:-:S09]  /*0100*/  UISETP.NE.AND.EX UP0, UPT, UR5, URZ, UPT, UP0 ;  /* 0x000000ff0500728c */ /* 0x000fd2000bf05300 */
[----:B------:R-:W-:Y:S05]  /*0110*/  BRA.U !UP0, `(.L_x_1) ;  /* 0x0000000108147547 */ /* 0x000fea000b800000 */
[----:B------:R-:W1:Y:S01]  /*0120*/  LDC.64 R2, c[0x0][0x888] ;  /* 0x00022200ff027b82 */ /* 0x000e620000000a00 */
[----:B------:R-:W1:Y:S02]  /*0130*/  LDCU.64 UR4, c[0x0][0x358] ;  /* 0x00006b00ff0477ac */ /* 0x000e640008000a00 */
[----:B-1----:R1:W5:Y:S01]  /*0140*/  LDG.E R41, desc[UR4][R2.64] ;  /* 0x0000000402297981 */ /* 0x002362000c1e1900 */
[----:B------:R-:W-:Y:S01]  /*0150*/  HFMA2 R90, -RZ, RZ, 0, 5.9604644775390625e-08 ;  /* 0x00000001ff5a7431 */ /* 0x000fe200000001ff */
[----:B------:R-:W-:Y:S05]  /*0160*/  BRA `(.L_x_0) ;  /* 0x00000000000c7947 */ /* 0x000fea0003800000 */
.L_x_1:
[----:B------:R-:W1:Y:S01]  /*0170*/  LDCU UR4, c[0x0][0x880] ;  /* 0x00011000ff0477ac */ /* 0x000e620008000800 */
[----:B------:R-:W-:Y:S01]  /*0180*/  HFMA2 R90, -RZ, RZ, 0, 5.9604644775390625e-08 ;  /* 0x00000001ff5a7431 */ /* 0x000fe200000001ff */
[----:B-1----:R-:W-:-:S07]  /*0190*/  MOV R41, UR4 ;  /* 0x0000000400297c02 */ /* 0x002fce0008000f00 */
.L_x_0:
[----:B------:R-:W2:Y:S02]  /*01a0*/  LDCU.64 UR4, c[0x0][0x8b0] ;  /* 0x00011600ff0477ac */ /* 0x000ea40008000a00 */
[----:B--2---:R-:W-:-:S04]  /*01b0*/  UISETP.NE.U32.AND UP0, UPT, UR4, URZ, UPT ;  /* 0x000000ff0400728c */ /* 0x004fc8000bf05070 */
[----:B------:R-:W-:-:S09]  /*01c0*/  UISETP.NE.AND.EX UP0, UPT, UR5, URZ, UPT, UP0 ;  /* 0x000000ff0500728c */ /* 0x000fd2000bf05300 */
[----:B------:R-:W-:Y:S05]  /*01d0*/  BRA.U UP0, `(.L_x_2) ;  /* 0x0000000100287547 */ /* 0x000fea000b800000 */
[----:B------:R-:W2:Y:S02]  /*01e0*/  LDCU.64 UR4, c[0x0][0x8a8] ;  /* 0x00011500ff0477ac */ /* 0x000ea40008000a00 */
[----:B--2---:R-:W-:-:S04]  /*01f0*/  UISETP.NE.U32.AND UP0, UPT, UR4, URZ, UPT ;  /* 0x000000ff0400728c */ /* 0x004fc8000bf05070 */
[----:B------:R-:W-:-:S09]  /*0200*/  UISETP.NE.AND.EX UP0, UPT, UR5, URZ, UPT, UP0 ;  /* 0x000000ff0500728c */ /* 0x000fd2000bf05300 */
[----:B------:R-:W-:Y:S05]  /*0210*/  BRA.U !UP0, `(.L_x_3) ;  /* 0x0000000108107547 */ /* 0x000fea000b800000 */
[----:B------:R-:W2:Y:S01]  /*0220*/  LDC.64 R38, c[0x0][0x8a8] ;  /* 0x00022a00ff267b82 */ /* 0x000ea20000000a00 */
[----:B------:R-:W2:Y:S02]  /*0230*/  LDCU.64 UR4, c[0x0][0x358] ;  /* 0x00006b00ff0477ac */ /* 0x000ea40008000a00 */
[----:B--2---:R2:W5:Y:S01]  /*0240*/  LDG.E R38, desc[UR4][R38.64] ;  /* 0x0000000426267981 */ /* 0x004562000c1e1900 */
[----:B------:R-:W-:Y:S05]  /*0250*/  BRA `(.L_x_2) ;  /* 0x0000000000087947 */ /* 0x000fea0003800000 */
.L_x_3:
[----:B------:R-:W2:Y:S02]  /*0260*/  LDCU UR4, c[0x0][0x8a0] ;  /* 0x00011400ff0477ac */ /* 0x000ea40008000800 */
[----:B--2---:R-:W-:Y:S02]  /*0270*/  MOV R38, UR4 ;  /* 0x0000000400267c02 */ /* 0x004fe40008000f00 */
.L_x_2:
[----:B------:R-:W-:Y:S01]  /*0280*/  IMAD.U32 R0, RZ, RZ, UR25 ;  /* 0x00000019ff007e24 */ /* 0x000fe2000f8e00ff */
[----:B------:R-:W-:Y:S04]  /*0290*/  BSSY.RECONVERGENT B0, `(.L_x_4) ;  /* 0x000000c000007945 */ /* 0x000fe80003800200 */
[C---:B------:R-:W-:Y:S02]  /*02a0*/  ISETP.NE.OR P3, PT, R0.reuse, 0x1, !P0 ;  /* 0x000000010000780c */ /* 0x040fe40004765670 */
[----:B------:R-:W-:-:S11]  /*02b0*/  ISETP.NE.OR P2, PT, R0, 0x3, !P0 ;  /* 0x000000030000780c */ /* 0x000fd60004745670 */
[----:B------:R-:W-:Y:S05]  /*02c0*/  @P3 BRA `(.L_x_5) ;  /* 0x0000000000203947 */ /* 0x000fea0003800000 */
[----:B------:R-:W3:Y:S02]  /*02d0*/  LDCU.64 UR4, c[0x0][0x348] ;  /* 0x00006900ff0477ac */ /* 0x000ee40008000a00 */
[----:B---3--:R-:W-:Y:S02]  /*02e0*/  UIADD3 UR6, UP1, UPT, UR4, 0x80, URZ ;  /* 0x0000008004067890 */ /* 0x008fe4000ff3e0ff */
[----:B------:R-:W-:Y:S02]  /*02f0*/  UIADD3 UR4, UP0, UPT, UR4, 0x180, URZ ;  /* 0x0000018004047890 */ /* 0x000fe4000ff1e0ff */
[----:B------:R-:W-:Y:S02]  /*0300*/  UIADD3.X UR7, UPT, UPT, URZ, UR5, URZ, UP1, !UPT ;  /* 0x00000005ff077290 */ /* 0x000fe40008ffe4ff */
[----:B------:R-:W-:-:S07]  /*0310*/  UIADD3.X UR5, UPT, UPT, URZ, UR5, URZ, UP0, !UPT ;  /* 0x00000005ff057290 */ /* 0x000fce00087fe4ff */
[----:B------:R3:W-:Y:S02]  /*0320*/  UTMACCTL.PF [UR6] ;  /* 0x00000000060079b9 */ /* 0x0007e40008040000 */
[----:B------:R3:W-:Y:S02]  /*0330*/  UTMACCTL.PF [UR4] ;  /* 0x00000000040079b9 */ /* 0x0007e40008040000 */
[----:B---3--:R-:W-:Y:S01]  /*0340*/  NOP ;  /* 0x0000000000007918 */ /* 0x008fe20000000000 */
.L_x_5:
[----:B------:R-:W-:Y:S05]  /*0350*/  BSYNC.RECONVERGENT B0 ;  /* 0x0000000000007941 */ /* 0x000fea0003800200 */
.L_x_4:
[----:B------:R-:W-:Y:S04]  /*0360*/  BSSY.RECONVERGENT B0, `(.L_x_6) ;  /* 0x000000a000007945 */ /* 0x000fe80003800200 */
        /* <DEDUP_REMOVED lines=9> */
.L_x_7:
[----:B------:R-:W-:Y:S05]  /*0400*/  BSYNC.RECONVERGENT B0 ;  /* 0x0000000000007941 */ /* 0x000fea0003800200 */
.L_x_6:
[----:B------:R-:W3:Y:S01]  /*0410*/  LDCU.64 UR4, c[0x0][0x888] ;  /* 0x00011100ff0477ac */ /* 0x000ee20008000a00 */
[----:B------:R-:W-:Y:S01]  /*0420*/  ISETP.NE.AND.EX P1, PT, RZ, UR9, PT, P1 ;  /* 0x00000009ff007c0c */ /* 0x000fe2000bf25310 */
[----:B------:R-:W-:Y:S01]  /*0430*/  UPLOP3.LUT UP3, UPT, UPT, UPT, UPT, 0x80, 0x8 ;  /* 0x000000000008789c */ /* 0x000fe20003f6f070 */
[----:B---3--:R-:W-:-:S04]  /*0440*/  ISETP.NE.U32.AND P2, PT, RZ, UR4, PT ;  /* 0x00000004ff007c0c */ /* 0x008fc8000bf45070 */
[----:B------:R-:W-:-:S13]  /*0450*/  ISETP.NE.AND.EX P2, PT, RZ, UR5, PT, P2 ;  /* 0x00000005ff007c0c */ /* 0x000fda000bf45320 */
[----:B------:R-:W-:Y:S05]  /*0460*/  @P2 BRA P1, `(.L_x_8) ;  /* 0x0000000000282947 */ /* 0x000fea0000800000 */
[----:B------:R-:W-:Y:S01]  /*0470*/  UISETP.NE.U32.AND UP0, UPT, UR8, URZ, UPT ;  /* 0x000000ff0800728c */ /* 0x000fe2000bf05070 */
[----:B-----5:R-:W-:Y:S01]  /*0480*/  FSETP.NEU.AND P1, PT, R41, RZ, PT ;  /* 0x000000ff2900720b */ /* 0x020fe20003f2d000 */
[----:B------:R-:W-:Y:S02]  /*0490*/  UISETP.NE.U32.AND UP2, UPT, UR4, URZ, UPT ;  /* 0x000000ff0400728c */ /* 0x000fe4000bf45070 */
[----:B------:R-:W-:Y:S02]  /*04a0*/  UISETP.NE.AND.EX UP1, UPT, UR9, URZ, UPT, UP0 ;  /* 0x000000ff0900728c */ /* 0x000fe4000bf25300 */
[----:B------:R-:W-:-:S04]  /*04b0*/  UISETP.NE.AND.EX UP0, UPT, UR5, URZ, UPT, UP2 ;  /* 0x000000ff0500728c */ /* 0x000fc8000bf05320 */
[----:B------:R-:W-:-:S04]  /*04c0*/  USEL UR4, URZ, 0xffffffff, UP0 ;  /* 0xffffffffff047887 */ /* 0x000fc80008000000 */
[----:B------:R-:W-:Y:S01]  /*04d0*/  VOTEU.ANY UP0, P1 ;  /* 0x0000000000ff7886 */ /* 0x000fe20000800100 */
[----:B------:R-:W-:-:S04]  /*04e0*/  @!UP1 USEL UR4, URZ, 0xffffffff, UP0 ;  /* 0xffffffffff049887 */ /* 0x000fc80008000000 */
[----:B------:R-:W-:-:S04]  /*04f0*/  ULOP3.LUT UR4, UR4, 0x1, URZ, 0xc0, !UPT ;  /* 0x0000000104047892 */ /* 0x000fc8000f8ec0ff */
[----:B------:R-:W-:-:S11]  /*0500*/  UISETP.NE.U32.AND UP3, UPT, UR4, 0x1, UPT ;  /* 0x000000010400788c */ /* 0x000fd6000bf65070 */
.L_x_8:
[----:B------:R-:W3:Y:S01]  /*0510*/  SHFL.IDX PT, R0, R91, RZ, 0x1f ;  /* 0x00001fff5b007589 */ /* 0x000ee200000e0000 */
[----:B------:R-:W-:-:S04]  /*0520*/  UISETP.NE.AND UP0, UPT, UR25, 0x2, UPT ;  /* 0x000000021900788c */ /* 0x000fc8000bf05270 */
[----:B------:R-:W-:Y:S02]  /*0530*/  UISETP.EQ.AND UP1, UPT, UR33, URZ, !UP0 ;  /* 0x000000ff2100728c */ /* 0x000fe4000c722270 */
[----:B------:R-:W-:-:S04]  /*0540*/  USEL UR44, URZ, 0x1, UP0 ;  /* 0x00000001ff2c7887 */ /* 0x000fc80008000000 */
[----:B------:R-:W-:Y:S02]  /*0550*/  PLOP3.LUT P3, PT, P0, PT, UP1, 0x80, 0x8 ;  /* 0x000000000008781c */ /* 0x000fe4000076f018 */
[----:B---3--:R-:W-:-:S13]  /*0560*/  ISETP.NE.AND P1, PT, R0, RZ, PT ;  /* 0x000000ff0000720c */ /* 0x008fda0003f25270 */
[----:B------:R-:W-:Y:S05]  /*0570*/  @P1 BRA `(.L_x_9) ;  /* 0x0000000400101947 */ /* 0x000fea0003800000 */
[----:B------:R-:W-:Y:S01]  /*0580*/  ELECT P1, URZ, PT ;  /* 0x0000000000ff782f */ /* 0x000fe20003820000 */
[----:B------:R-:W-:-:S12]  /*0590*/  BSSY.RECONVERGENT B0, `(.L_x_9) ;  /* 0x0000042000007945 */ /* 0x000fd80003800200 */
[----:B------:R-:W-:Y:S05]  /*05a0*/  @!P1 BRA `(.L_x_10) ;  /* 0x0000000400009947 */ /* 0x000fea0003800000 */
[----:B------:R-:W-:Y:S01]  /*05b0*/  UMOV UR4, 0x400 ;  /* 0x0000040000047882 */ /* 0x000fe20000000000 */
[----:B------:R-:W-:Y:S01]  /*05c0*/  UMOV UR8, 0x1 ;  /* 0x0000000100087882 */ /* 0x000fe20000000000 */
[----:B------:R-:W-:Y:S01]  /*05d0*/  UMOV UR6, 0x5 ;  /* 0x0000000500067882 */ /* 0x000fe20000000000 */
[----:B------:R-:W-:Y:S02]  /*05e0*/  ULEA UR4, UR45, UR4, 0x18 ;  /* 0x000000042d047291 */ /* 0x000fe4000f8ec0ff */
[----:B------:R-:W-:-:S04]  /*05f0*/  UIADD3 UR8, UPT, UPT, -UR8, 0x100000, URZ ;  /* 0x0010000008087890 */ /* 0x000fc8000fffe1ff */
[----:B------:R-:W-:Y:S02]  /*0600*/  USHF.L.U32 UR9, UR8, 0xb, URZ ;  /* 0x0000000b08097899 */ /* 0x000fe400080006ff */
[----:B------:R-:W-:Y:S02]  /*0610*/  USHF.L.U32 UR8, UR8, 0x1, URZ ;  /* 0x0000000108087899 */ /* 0x000fe400080006ff */
[----:B------:R-:W-:-:S04]  /*0620*/  UIADD3 UR6, UPT, UPT, -UR6, 0x100000, URZ ;  /* 0x0010000006067890 */ /* 0x000fc8000fffe1ff */
[----:B------:R-:W-:Y:S02]  /*0630*/  USHF.L.U32 UR7, UR6, 0xb, URZ ;  /* 0x0000000b06077899 */ /* 0x000fe400080006ff */
[----:B------:R-:W-:Y:S01]  /*0640*/  USHF.L.U32 UR6, UR6, 0x1, URZ ;  /* 0x0000000106067899 */ /* 0x000fe200080006ff */
[----:B------:R-:W3:Y:S03]  /*0650*/  FENCE.VIEW.ASYNC.S ;  /* 0x00000000000073c6 */ /* 0x000ee60000000000 */
[----:B---3--:R3:W4:Y:S08]  /*0660*/  SYNCS.EXCH.64 URZ, [UR4], UR8 ;  /* 0x0000000804ff75b2 */ /* 0x0087300008000100 */
[----:B------:R3:W1:Y:S01]  /*0670*/  SYNCS.EXCH.64 URZ, [UR4+0xd0], UR6 ;  /* 0x0000d00604ff75b2 */ /* 0x0006620008000100 */
        /* <DEDUP_REMOVED lines=49> */
[----:B------:R3:W1:Y:S02]  /*0990*/  SYNCS.EXCH.64 URZ, [UR4+0x198], UR6 ;  /* 0x0001980604ff75b2 */ /* 0x0006640008000100 */
[----:B---34-:R-:W-:Y:S01]  /*09a0*/  NOP ;  /* 0x0000000000007918 */ /* 0x018fe20000000000 */
.L_x_10:
[----:B------:R-:W-:Y:S05]  /*09b0*/  BSYNC.RECONVERGENT B0 ;  /* 0x0000000000007941 */ /* 0x000fea0003800200 */
.L_x_9:
[----:B------:R-:W3:Y:S01]  /*09c0*/  SHFL.IDX PT, R0, R91, RZ, 0x1f ;  /* 0x00001fff5b007589 */ /* 0x000ee200000e0000 */
[----:B------:R-:W-:Y:S01]  /*09d0*/  NOP ;  /* 0x0000000000007918 */ /* 0x000fe20000000000 */
[----:B---3--:R-:W-:-:S13]  /*09e0*/  ISETP.NE.AND P1, PT, R0, 0x1, PT ;  /* 0x000000010000780c */ /* 0x008fda0003f25270 */
[----:B------:R-:W-:Y:S05]  /*09f0*/  @P1 BRA `(.L_x_11) ;  /* 0x0000000000441947 */ /* 0x000fea0003800000 */
        /* <DEDUP_REMOVED lines=10> */
[----:B------:R-:W-:Y:S01]  /*0aa0*/  ELECT P1, URZ, PT ;  /* 0x0000000000ff782f */ /* 0x000fe20003820000 */
[----:B------:R-:W3:Y:S02]  /*0ab0*/  FENCE.VIEW.ASYNC.S ;  /* 0x00000000000073c6 */ /* 0x000ee40000000000 */
[----:B---3--:R3:W4:Y:S08]  /*0ac0*/  SYNCS.EXCH.64 URZ, [UR4+0x1a0], UR8 ;  /* 0x0001a00804ff75b2 */ /* 0x0087300008000100 */
[----:B------:R3:W1:Y:S01]  /*0ad0*/  SYNCS.EXCH.64 URZ, [UR4+0x1b0], UR6 ;  /* 0x0001b00604ff75b2 */ /* 0x0006620008000100 */
[----:B------:R3:W1:Y:S01]  /*0ae0*/  SYNCS.EXCH.64 URZ, [UR4+0x1a8], UR8 ;  /* 0x0001a80804ff75b2 */ /* 0x0006620008000100 */
[----:B------:R3:W1:Y:S01]  /*0af0*/  SYNCS.EXCH.64 URZ, [UR4+0x1b8], UR6 ;  /* 0x0001b80604ff75b2 */ /* 0x0006620008000100 */
[----:B------:R-:W-:Y:S01]  /*0b00*/  NOP ;  /* 0x0000000000007918 */ /* 0x000fe20000000000 */
.L_x_11:
[----:B------:R-:W2:Y:S01]  /*0b10*/  SHFL.IDX PT, R0, R91, RZ, 0x1f ;  /* 0x00001fff5b007589 */ /* 0x000ea200000e0000 */
[----:B------:R-:W-:Y:S01]  /*0b20*/  NOP ;  /* 0x0000000000007918 */ /* 0x000fe20000000000 */
[----:B--2---:R-:W-:-:S13]  /*0b30*/  ISETP.NE.AND P1, PT, R0, 0x3, PT ;  /* 0x000000030000780c */ /* 0x004fda0003f25270 */
[----:B------:R-:W-:Y:S05]  /*0b40*/  @P1 BRA `(.L_x_12) ;  /* 0x00000000002c1947 */ /* 0x000fea0003800000 */
[----:B---3--:R-:W-:Y:S01]  /*0b50*/  UMOV UR6, 0x400 ;  /* 0x0000040000067882 */ /* 0x008fe20000000000 */
[----:B------:R-:W-:Y:S01]  /*0b60*/  UMOV UR4, 0x20 ;  /* 0x0000002000047882 */ /* 0x000fe20000000000 */
[----:B------:R-:W-:Y:S02]  /*0b70*/  ULEA UR6, UR45, UR6, 0x18 ;  /* 0x000000062d067291 */ /* 0x000fe4000f8ec0ff */
[----:B------:R-:W-:-:S04]  /*0b80*/  UIADD3 UR4, UPT, UPT, -UR4, 0x100000, URZ ;  /* 0x0010000004047890 */ /* 0x000fc8000fffe1ff */
[----:B------:R-:W-:Y:S02]  /*0b90*/  USHF.L.U32 UR5, UR4, 0xb, URZ ;  /* 0x0000000b04057899 */ /* 0x000fe400080006ff */
[----:B------:R-:W-:Y:S01]  /*0ba0*/  USHF.L.U32 UR4, UR4, 0x1, URZ ;  /* 0x0000000104047899 */ /* 0x000fe200080006ff */
[----:B------:R-:W-:Y:S01]  /*0bb0*/  ELECT P1, URZ, PT ;  /* 0x0000000000ff782f */ /* 0x000fe20003820000 */
[----:B------:R-:W2:Y:S10]  /*0bc0*/  FENCE.VIEW.ASYNC.S ;  /* 0x00000000000073c6 */ /* 0x000eb40000000000 */
[----:B--2---:R2:W3:Y:S01]  /*0bd0*/  SYNCS.EXCH.64 URZ, [UR6+0x1c0], UR4 ;  /* 0x0001c00406ff75b2 */ /* 0x0044e20008000100 */
[----:B------:R2:W1:Y:S01]  /*0be0*/  SYNCS.EXCH.64 URZ, [UR6+0x1c8], UR4 ;  /* 0x0001c80406ff75b2 */ /* 0x0004620008000100 */
[----:B------:R-:W-:Y:S01]  /*0bf0*/  NOP ;  /* 0x0000000000007918 */ /* 0x000fe20000000000 */
.L_x_12:
[----:B------:R-:W4:Y:S01]  /*0c00*/  SHFL.IDX PT, R0, R91, RZ, 0x1f ;  /* 0x00001fff5b007589 */ /* 0x000f2200000e0000 */
[----:B------:R-:W-:Y:S01]  /*0c10*/  NOP ;  /* 0x0000000000007918 */ /* 0x000fe20000000000 */
[----:B----4-:R-:W-:-:S13]  /*0c20*/  ISETP.NE.AND P1, PT, R0, 0x4, PT ;  /* 0x000000040000780c */ /* 0x010fda0003f25270 */
[----:B------:R-:W-:Y:S05]  /*0c30*/  @P1 BRA `(.L_x_13) ;  /* 0x0000000000481947 */ /* 0x000fea0003800000 */
[----:B--23--:R-:W-:Y:S01]  /*0c40*/  UMOV UR4, 0xe20 ;  /* 0x00000e2000047882 */ /* 0x00cfe20000000000 */
[----:B------:R-:W-:Y:S01]  /*0c50*/  UMOV UR6, 0x400 ;  /* 0x0000040000067882 */ /* 0x000fe20000000000 */
[----:B------:R-:W-:Y:S01]  /*0c60*/  USEL UR4, UR4, 0xc20, UP3 ;  /* 0x00000c2004047887 */ /* 0x000fe20009800000 */
        /* <DEDUP_REMOVED lines=9> */
[----:B------:R-:W2:Y:S02]  /*0d00*/  FENCE.VIEW.ASYNC.S ;  /* 0x00000000000073c6 */ /* 0x000ea40000000000 */
[----:B--2---:R4:W2:Y:S08]  /*0d10*/  SYNCS.EXCH.64 URZ, [UR6+0x1d0], UR8 ;  /* 0x0001d00806ff75b2 */ /* 0x0048b00008000100 */
[----:B------:R4:W3:Y:S01]  /*0d20*/  SYNCS.EXCH.64 URZ, [UR6+0x1e0], UR4 ;  /* 0x0001e00406ff75b2 */ /* 0x0008e20008000100 */
[----:B------:R4:W1:Y:S01]  /*0d30*/  SYNCS.EXCH.64 URZ, [UR6+0x1d8], UR8 ;  /* 0x0001d80806ff75b2 */ /* 0x0008620008000100 */
[----:B------:R4:W1:Y:S02]  /*0d40*/  SYNCS.EXCH.64 URZ, [UR6+0x1e8], UR4 ;  /* 0x0001e80406ff75b2 */ /* 0x0008640008000100 */
[----:B----4-:R-:W-:Y:S01]  /*0d50*/  NOP ;  /* 0x0000000000007918 */ /* 0x010fe20000000000 */
.L_x_13:
[----:B------:R-:W4:Y:S01]  /*0d60*/  SHFL.IDX PT, R0, R91, RZ, 0x1f ;  /* 0x00001fff5b007589 */ /* 0x000f2200000e0000 */
[----:B------:R-:W-:Y:S01]  /*0d70*/  NOP ;  /* 0x0000000000007918 */ /* 0x000fe20000000000 */
[----:B----4-:R-:W-:-:S13]  /*0d80*/  ISETP.NE.AND P1, PT, R0, 0x5, PT ;  /* 0x000000050000780c */ /* 0x010fda0003f25270 */
[----:B------:R-:W-:Y:S05]  /*0d90*/  @P1 BRA `(.L_x_14) ;  /* 0x0000000000541947 */ /* 0x000fea0003800000 */
[----:B--23--:R-:W-:Y:S01]  /*0da0*/  UMOV UR4, 0x400 ;  /* 0x0000040000047882 */ /* 0x00cfe20000000000 */
        /* <DEDUP_REMOVED lines=14> */
[----:B------:R4:W1:Y:S01]  /*0e90*/  SYNCS.EXCH.64 URZ, [UR4+0x218], UR8 ;  /* 0x0002180804ff75b2 */ /* 0x0008620008000100 */
[----:B------:R4:W1:Y:S01]  /*0ea0*/  SYNCS.EXCH.64 URZ, [UR4+0x200], UR6 ;  /* 0x0002000604ff75b2 */ /* 0x0008620008000100 */
[----:B------:R4:W1:Y:S01]  /*0eb0*/  SYNCS.EXCH.64 URZ, [UR4+0x220], UR8 ;  /* 0x0002200804ff75b2 */ /* 0x0008620008000100 */
[----:B------:R4:W1:Y:S01]  /*0ec0*/  SYNCS.EXCH.64 URZ, [UR4+0x208], UR6 ;  /* 0x0002080604ff75b2 */ /* 0x0008620008000100 */
[----:B------:R4:W1:Y:S02]  /*0ed0*/  SYNCS.EXCH.64 URZ, [UR4+0x228], UR8 ;  /* 0x0002280804ff75b2 */ /* 0x0008640008000100 */
[----:B----4-:R-:W-:Y:S01]  /*0ee0*/  NOP ;  /* 0x0000000000007918 */ /* 0x010fe20000000000 */
.L_x_14:
[----:B------:R-:W4:Y:S01]  /*0ef0*/  SHFL.IDX PT, R0, R91, RZ, 0x1f ;  /* 0x00001fff5b007589 */ /* 0x000f2200000e0000 */
[----:B------:R-:W-:Y:S01]  /*0f00*/  ISETP.NE.OR P0, PT, RZ, UR25, !P0 ;  /* 0x00000019ff007c0c */ /* 0x000fe2000c705670 */
[----:B------:R-:W-:Y:S01]  /*0f10*/  NOP ;  /* 0x0000000000007918 */ /* 0x000fe20000000000 */
[----:B----4-:R-:W-:-:S13]  /*0f20*/  ISETP.NE.AND P1, PT, R0, 0x3, PT ;  /* 0x000000030000780c */ /* 0x010fda0003f25270 */
[----:B------:R-:W-:Y:S05]  /*0f30*/  @P1 BRA `(.L_x_15) ;  /* 0x0000000000341947 */ /* 0x000fea0003800000 */
[----:B--23--:R-:W-:Y:S01]  /*0f40*/  UMOV UR4, 0x400 ;  /* 0x0000040000047882 */ /* 0x00cfe20000000000 */
[----:B------:R-:W-:Y:S01]  /*0f50*/  UMOV UR6, 0x20 ;  /* 0x0000002000067882 */ /* 0x000fe20000000000 */
[----:B------:R-:W-:Y:S02]  /*0f60*/  ULEA UR4, UR45, UR4, 0x18 ;  /* 0x000000042d047291 */ /* 0x000fe4000f8ec0ff */
[----:B------:R-:W-:-:S04]  /*0f70*/  UIADD3 UR6, UPT, UPT, -UR6, 0x100000, URZ ;  /* 0x0010000006067890 */ /* 0x000fc8000fffe1ff */
[----:B------:R-:W-:Y:S02]  /*0f80*/  USHF.L.U32 UR7, UR6, 0xb, URZ ;  /* 0x0000000b06077899 */ /* 0x000fe400080006ff */
[----:B------:R-:W-:Y:S01]  /*0f90*/  USHF.L.U32 UR6, UR6, 0x1, URZ ;  /* 0x0000000106067899 */ /* 0x000fe200080006ff */
[----:B------:R-:W-:Y:S01]  /*0fa0*/  ELECT P1, URZ, PT ;  /* 0x0000000000ff782f */ /* 0x000fe20003820000 */
[----:B------:R-:W2:Y:S10]  /*0fb0*/  FENCE.VIEW.ASYNC.S ;  /* 0x00000000000073c6 */ /* 0x000eb40000000000 */
[----:B--2---:R4:W2:Y:S01]  /*0fc0*/  SYNCS.EXCH.64 URZ, [UR4+0x230], UR6 ;  /* 0x0002300604ff75b2 */ /* 0x0048a20008000100 */
[----:B------:R4:W3:Y:S01]  /*0fd0*/  SYNCS.EXCH.64 URZ, [UR4+0x240], UR6 ;  /* 0x0002400604ff75b2 */ /* 0x0008e20008000100 */
[----:B------:R4:W1:Y:S01]  /*0fe0*/  SYNCS.EXCH.64 URZ, [UR4+0x238], UR6 ;  /* 0x0002380604ff75b2 */ /* 0x0008620008000100 */
[----:B------:R4:W1:Y:S02]  /*0ff0*/  SYNCS.EXCH.64 URZ, [UR4+0x248], UR6 ;  /* 0x0002480604ff75b2 */ /* 0x0008640008000100 */
[----:B----4-:R-:W-:Y:S01]  /*1000*/  NOP ;  /* 0x0000000000007918 */ /* 0x010fe20000000000 */
.L_x_15:
[----:B------:R-:W-:Y:S01]  /*1010*/  VOTEU.ALL UP0, P0 ;  /* 0x0000000000ff7886 */ /* 0x000fe20000000000 */
[----:B--23--:R-:W-:Y:S01]  /*1020*/  UMOV UR4, 0x20 ;  /* 0x0000002000047882 */ /* 0x00cfe20000000000 */
[----:B------:R-:W2:Y:S01]  /*1030*/  LDCU UR35, c[0x0][0x36c] ;  /* 0x00006d80ff2377ac */ /* 0x000ea20008000800 */
[----:B------:R-:W-:Y:S01]  /*1040*/  NOP ;  /* 0x0000000000007918 */ /* 0x000fe20000000000 */
[----:B------:R-:W-:Y:S01]  /*1050*/  LOP3.LUT R0, R99, 0x1f, RZ, 0xc0, !PT ;  /* 0x0000001f63007812 */ /* 0x000fe200078ec0ff */
[----:B------:R-:W-:Y:S01]  /*1060*/  @!UP0 UMOV UR6, 0x400 ;  /* 0x0000040000068882 */ /* 0x000fe20000000000 */
[----:B------:R-:W-:-:S04]  /*1070*/  @!UP0 UIADD3 UR4, UPT, UPT, -UR4, 0x100000, URZ ;  /* 0x0010000004048890 */ /* 0x000fc8000fffe1ff */
[----:B------:R-:W-:Y:S02]  /*1080*/  @!UP0 USHF.L.U32 UR5, UR4, 0xb, URZ ;  /* 0x0000000b04058899 */ /* 0x000fe400080006ff */
[----:B------:R-:W-:Y:S02]  /*1090*/  @!UP0 USHF.L.U32 UR4, UR4, 0x1, URZ ;  /* 0x0000000104048899 */ /* 0x000fe400080006ff */
[----:B------:R-:W-:Y:S01]  /*10a0*/  @!UP0 ULEA UR6, UR45, UR6, 0x18 ;  /* 0x000000062d068291 */ /* 0x000fe2000f8ec0ff */
[----:B------:R-:W-:Y:S01]  /*10b0*/  VOTEU.ALL UP0, P0 ;  /* 0x0000000000ff7886 */ /* 0x000fe20000000000 */
[----:B------:R-:W-:Y:S02]  /*10c0*/  UISETP.NE.AND UP4, UPT, UR25, URZ, UPT ;  /* 0x000000ff1900728c */ /* 0x000fe4000bf85270 */
[----:B--2---:R-:W-:Y:S01]  /*10d0*/  UISETP.EQ.U32.AND UP1, UPT, UR35, 0x1, UPT ;  /* 0x000000012300788c */ /* 0x004fe2000bf22070 */
[----:B------:R-:W2:Y:S07]  /*10e0*/  FENCE.VIEW.ASYNC.S ;  /* 0x00000000000073c6 */ /* 0x000eae0000000000 */
[----:B--2---:R2:W3:Y:S01]  /*10f0*/  @!UP0 SYNCS.EXCH.64 URZ, [UR6+0x250], UR4 ;  /* 0x0002500406ff85b2 */ /* 0x0044e20008000100 */
[----:B------:R-:W-:Y:S05]  /*1100*/  BRA.U !UP1, `(.L_x_16) ;  /* 0x0000000109087547 */ /* 0x000fea000b800000 */
[----:B-1-3--:R-:W-:Y:S01]  /*1110*/  UCGABAR_ARV ;  /* 0x00000000000079c7 */ /* 0x00afe20008000000 */
[----:B------:R-:W-:Y:S05]  /*1120*/  BRA `(.L_x_17) ;  /* 0x0000000000047947 */ /* 0x000fea0003800000 */
.L_x_16:
[----:B-1-3--:R-:W-:Y:S01]  /*1130*/  NOP ;  /* 0x0000000000007918 */ /* 0x00afe20000000000 */
.L_x_17:
[----:B------:R-:W1:Y:S01]  /*1140*/  S2UR UR31, SR_CTAID.X ;  /* 0x00000000001f79c3 */ /* 0x000e620000002500 */
[----:B------:R-:W-:-:S05]  /*1150*/  CS2R.32 R3, SR_CgaSize ;  /* 0x0000000000037805 */ /* 0x000fca0000008a00 */
[----:B------:R-:W-:-:S05]  /*1160*/  IMAD R3, R3, -0xa0, RZ ;  /* 0xffffff6003037824 */ /* 0x000fca00078e02ff */
[----:B------:R-:W-:-:S14]  /*1170*/  R2UR UR10, R3 ;  /* 0x00000000030a72ca */ /* 0x000fdc00000e0000 */
[----:B------:R-:W3:Y:S01]  /*1180*/  LDCU UR10, c[0x0][UR10+0x2b0] ;  /* 0x000056000a0a77ac */ /* 0x000ee20008000800 */
[----:B------:R-:W-:-:S05]  /*1190*/  CS2R.32 R3, SR_CgaSize ;  /* 0x0000000000037805 */ /* 0x000fca0000008a00 */
[----:B------:R-:W-:-:S05]  /*11a0*/  IMAD R3, R3, -0xa0, RZ ;  /* 0xffffff6003037824 */ /* 0x000fca00078e02ff */
[----:B------:R-:W-:-:S14]  /*11b0*/  R2UR UR8, R3 ;  /* 0x00000000030872ca */ /* 0x000fdc00000e0000 */
[----:B------:R-:W4:Y:S01]  /*11c0*/  LDCU UR8, c[0x0][UR8+0x2b4] ;  /* 0x00005680080877ac */ /* 0x000f220008000800 */
[----:B------:R-:W4:Y:S01]  /*11d0*/  S2UR UR9, SR_CTAID.Y ;  /* 0x00000000000979c3 */ /* 0x000f220000002600 */
[----:B--2---:R-:W-:Y:S02]  /*11e0*/  USHF.R.U32.HI UR5, URZ, 0x1, UR45 ;  /* 0x00000001ff057899 */ /* 0x004fe4000801162d */
[----:B------:R-:W-:Y:S02]  /*11f0*/  ULOP3.LUT UR6, UR33, 0xc, UR45, 0xf8, !UPT ;  /* 0x0000000c21067892 */ /* 0x000fe4000f8ef82d */
[----:B------:R-:W-:Y:S01]  /*1200*/  USHF.R.U32.HI UR4, URZ, 0x2, UR45 ;  /* 0x00000002ff047899 */ /* 0x000fe2000801162d */
[----:B------:R-:W-:-:S05]  /*1210*/  CS2R.32 R3, SR_CgaSize ;  /* 0x0000000000037805 */ /* 0x000fca0000008a00 */
[----:B------:R-:W-:-:S05]  /*1220*/  IMAD R3, R3, -0xa0, RZ ;  /* 0xffffff6003037824 */ /* 0x000fca00078e02ff */
[----:B------:R-:W-:-:S14]  /*1230*/  R2UR UR61, R3 ;  /* 0x00000000033d72ca */ /* 0x000fdc00000e0000 */
[----:B------:R-:W2:Y:S01]  /*1240*/  LDCU UR61, c[0x0][UR61+0x2a0] ;  /* 0x000054003d3d77ac */ /* 0x000ea20008000800 */
[----:B------:R-:W1:Y:S01]  /*1250*/  S2UR UR36, SR_CTAID.Z ;  /* 0x00000000002479c3 */ /* 0x000e620000002700 */
[----:B------:R-:W-:-:S05]  /*1260*/  CS2R.32 R3, SR_CgaSize ;  /* 0x0000000000037805 */ /* 0x000fca0000008a00 */
[----:B------:R-:W-:-:S05]  /*1270*/  IMAD R3, R3, -0xa0, RZ ;  /* 0xffffff6003037824 */ /* 0x000fca00078e02ff */
[----:B------:R-:W-:-:S14]  /*1280*/  R2UR UR62, R3 ;  /* 0x00000000033e72ca */ /* 0x000fdc00000e0000 */
[----:B------:R-:W2:Y:S01]  /*1290*/  LDCU UR62, c[0x0][UR62+0x2a4] ;  /* 0x000054803e3e77ac */ /* 0x000ea20008000800 */
[----:B------:R-:W2:Y:S01]  /*12a0*/  LDCU UR29, c[0x0][0xb24] ;  /* 0x00016480ff1d77ac */ /* 0x000ea20008000800 */
[----:B-1----:R-:W-:Y:S01]  /*12b0*/  I2FP.F32.U32 R3, UR31 ;  /* 0x0000001f00037c45 */ /* 0x002fe20008201000 */
[----:B------:R-:W-:-:S04]  /*12c0*/  ULOP3.LUT UR48, UR5, 0x1, URZ, 0xc0, !UPT ;  /* 0x0000000105307892 */ /* 0x000fc8000f8ec0ff */
[----:B---3--:R-:W-:Y:S01]  /*12d0*/  FMUL R3, R3, UR10 ;  /* 0x0000000a03037c20 */ /* 0x008fe20008400000 */
[----:B------:R-:W-:Y:S01]  /*12e0*/  UISETP.GT.U32.AND UP0, UPT, UR6, 0xffff, UPT ;  /* 0x0000ffff0600788c */ /* 0x000fe2000bf04070 */
[----:B----4-:R-:W-:Y:S01]  /*12f0*/  I2FP.F32.U32 R2, UR9 ;  /* 0x0000000900027c45 */ /* 0x010fe20008201000 */
[----:B------:R-:W-:-:S03]  /*1300*/  ULOP3.LUT UR7, UR45, 0x3, URZ, 0xc0, !UPT ;  /* 0x000000032d077892 */ /* 0x000fc6000f8ec0ff */
[----:B------:R-:W1:Y:S01]  /*1310*/  F2I.U32.TRUNC.NTZ R3, R3 ;  /* 0x0000000300037305 */ /* 0x000e62000020f000 */
[----:B------:R-:W-:Y:S01]  /*1320*/  ULOP3.LUT UR46, UR4, 0x3, URZ, 0xc0, !UPT ;  /* 0x00000003042e7892 */ /* 0x000fe2000f8ec0ff */
[----:B------:R-:W-:Y:S01]  /*1330*/  FMUL R2, R2, UR8 ;  /* 0x0000000802027c20 */ /* 0x000fe20008400000 */
[----:B------:R-:W-:Y:S02]  /*1340*/  USEL UR4, UR6, 0xffff, !UP0 ;  /* 0x0000ffff06047887 */ /* 0x000fe4000c000000 */
[----:B------:R-:W-:Y:S02]  /*1350*/  UISETP.GT.U32.AND UP1, UPT, UR7, 0xffff, UPT ;  /* 0x0000ffff0700788c */ /* 0x000fe4000bf24070 */
[----:B------:R-:W-:Y:S01]  /*1360*/  ULOP3.LUT UR4, UR4, 0xffff, URZ, 0xc0, !UPT ;  /* 0x0000ffff04047892 */ /* 0x000fe2000f8ec0ff */
[----:B------:R-:W3:Y:S01]  /*1370*/  F2I.U32.TRUNC.NTZ R2, R2 ;  /* 0x0000000200027305 */ /* 0x000ee2000020f000 */
[----:B------:R-:W-:Y:S01]  /*1380*/  USEL UR7, UR7, 0xffff, !UP1 ;  /* 0x0000ffff07077887 */ /* 0x000fe2000c800000 */
[----:B------:R-:W-:Y:S01]  /*1390*/  UMOV UR21, 0x5 ;  /* 0x0000000500157882 */ /* 0x000fe20000000000 */
[----:B------:R-:W-:-:S02]  /*13a0*/  USHF.L.U32 UR27, UR45, 0x8, URZ ;  /* 0x000000082d1b7899 */ /* 0x000fc400080006ff */
[----:B------:R-:W-:Y:S01]  /*13b0*/  USHF.L.U32 UR21, UR21, UR4, URZ ;  /* 0x0000000415157299 */ /* 0x000fe200080006ff */
[----:B-1----:R-:W-:Y:S01]  /*13c0*/  R2UR UR5, R3 ;  /* 0x00000000030572ca */ /* 0x002fe200000e0000 */
[----:B------:R-:W-:Y:S01]  /*13d0*/  USHF.L.U32 UR26, UR45, 0xa, URZ ;  /* 0x0000000a2d1a7899 */ /* 0x000fe200080006ff */
[----:B------:R-:W-:Y:S01]  /*13e0*/  PRMT R3, RZ, 0x7610, R3 ;  /* 0x00007610ff037816 */ /* 0x000fe20000000003 */
[----:B------:R-:W-:Y:S01]  /*13f0*/  ULOP3.LUT UR7, UR7, 0xffff, URZ, 0xc0, !UPT ;  /* 0x0000ffff07077892 */ /* 0x000fe2000f8ec0ff */
[----:B------:R-:W-:Y:S01]  /*1400*/  UMOV UR24, 0x1111 ;  /* 0x0000111100187882 */ /* 0x000fe20000000000 */
[----:B------:R-:W1:Y:S01]  /*1410*/  LDCU UR42, c[0x0][0xb24] ;  /* 0x00016480ff2a77ac */ /* 0x000e620008000800 */
[----:B---3--:R-:W-:Y:S02]  /*1420*/  R2UR UR8, R2 ;  /* 0x00000000020872ca */ /* 0x008fe400000e0000 */
[----:B------:R-:W-:Y:S01]  /*1430*/  PRMT R2, RZ, 0x7610, R2 ;  /* 0x00007610ff027816 */ /* 0x000fe20000000002 */
[----:B------:R-:W3:Y:S04]  /*1440*/  LDCU UR32, c[0x0][0xb30] ;  /* 0x00016600ff2077ac */ /* 0x000ee80008000800 */
[----:B------:R-:W-:-:S02]  /*1450*/  UIADD3 UR5, UPT, UPT, -UR5, URZ, URZ ;  /* 0x000000ff05057290 */ /* 0x000fc4000fffe1ff */
[----:B------:R-:W-:Y:S02]  /*1460*/  UISETP.NE.AND UP5, UPT, UR25, 0x2, UPT ;  /* 0x000000021900788c */ /* 0x000fe4000bfa5270 */
[----:B------:R-:W-:Y:S02]  /*1470*/  ULOP3.LUT UR27, UR27, 0xc00, URZ, 0xc0, !UPT ;  /* 0x00000c001b1b7892 */ /* 0x000fe4000f8ec0ff */
[----:B------:R-:W-:Y:S02]  /*1480*/  UIADD3 UR4, UPT, UPT, -UR8, URZ, URZ ;  /* 0x000000ff08047290 */ /* 0x000fe4000fffe1ff */
[----:B------:R-:W-:Y:S02]  /*1490*/  ULOP3.LUT UR26, UR26, 0x800, URZ, 0xc0, !UPT ;  /* 0x000008001a1a7892 */ /* 0x000fe4000f8ec0ff */
[----:B--2---:R-:W-:Y:S01]  /*14a0*/  UISETP.GE.AND UP6, UPT, UR29, 0x1, UPT ;  /* 0x000000011d00788c */ /* 0x004fe2000bfc6270 */
[----:B------:R-:W-:Y:S01]  /*14b0*/  UMOV UR28, UR9 ;  /* 0x00000009001c7c82 */ /* 0x000fe20008000000 */
[----:B------:R-:W-:Y:S01]  /*14c0*/  UMOV UR20, UR31 ;  /* 0x0000001f00147c82 */ /* 0x000fe20008000000 */
[----:B------:R-:W-:-:S02]  /*14d0*/  USHF.L.U32 UR24, UR24, UR7, URZ ;  /* 0x0000000718187299 */ /* 0x000fc400080006ff */
[----:B------:R-:W-:Y:S02]  /*14e0*/  UIMAD UR61, UR61, UR5, UR31 ;  /* 0x000000053d3d72a4 */ /* 0x000fe4000f8e021f */
[----:B------:R-:W-:Y:S01]  /*14f0*/  UIMAD UR62, UR62, UR4, UR9 ;  /* 0x000000043e3e72a4 */ /* 0x000fe2000f8e0209 */
[----:B-1-3--:R-:W-:Y:S11]  /*1500*/  BRA.U UP4, `(.L_x_18) ;  /* 0x0000000104ac7547 */ /* 0x00aff6000b800000 */
[----:B------:R-:W-:Y:S02]  /*1510*/  UISETP.NE.AND UP0, UPT, UR62, URZ, UPT ;  /* 0x000000ff3e00728c */ /* 0x000fe4000bf05270 */
[----:B------:R-:W-:Y:S02]  /*1520*/  ULOP3.LUT UR4, UR61, 0x2, URZ, 0x3c, !UPT ;  /* 0x000000023d047892 */ /* 0x000fe4000f8e3cff */
[----:B------:R-:W-:Y:S02]  /*1530*/  UISETP.GT.U32.AND UP1, UPT, UR61, 0x1, UP0 ;  /* 0x000000013d00788c */ /* 0x000fe40008724070 */
[----:B------:R-:W-:Y:S02]  /*1540*/  UISETP.NE.AND UP2, UPT, UR62, 0x1, UPT ;  /* 0x000000013e00788c */ /* 0x000fe4000bf45270 */
[----:B------:R-:W-:Y:S02]  /*1550*/  UISETP.GT.U32.AND UP0, UPT, UR4, 0x1, UP0 ;  /* 0x000000010400788c */ /* 0x000fe40008704070 */
[----:B------:R-:W-:-:S02]  /*1560*/  USEL UR7, URZ, 0x1, UP1 ;  /* 0x00000001ff077887 */ /* 0x000fc40008800000 */
[----:B------:R-:W-:Y:S02]  /*1570*/  USEL UR8, URZ, 0x2, UP1 ;  /* 0x00000002ff087887 */ /* 0x000fe40008800000 */
[----:B------:R-:W-:Y:S02]  /*1580*/  UISETP.GT.U32.AND UP1, UPT, UR61, 0x1, UP2 ;  /* 0x000000013d00788c */ /* 0x000fe40009724070 */
[----:B------:R-:W-:Y:S02]  /*1590*/  USEL UR12, URZ, 0x4, UP0 ;  /* 0x00000004ff0c7887 */ /* 0x000fe40008000000 */
[----:B------:R-:W-:Y:S02]  /*15a0*/  USEL UR15, URZ, 0x8, UP0 ;  /* 0x00000008ff0f7887 */ /* 0x000fe40008000000 */
[----:B------:R-:W-:Y:S02]  /*15b0*/  UISETP.GT.U32.AND UP0, UPT, UR4, 0x1, UP2 ;  /* 0x000000010400788c */ /* 0x000fe40009704070 */
[----:B------:R-:W-:-:S02]  /*15c0*/  USEL UR6, URZ, 0x10, UP1 ;  /* 0x00000010ff067887 */ /* 0x000fc40008800000 */
[----:B------:R-:W-:Y:S02]  /*15d0*/  USEL UR11, URZ, 0x20, UP1 ;  /* 0x00000020ff0b7887 */ /* 0x000fe40008800000 */
[----:B------:R-:W-:Y:S02]  /*15e0*/  UISETP.NE.AND UP1, UPT, UR62, 0x2, UPT ;  /* 0x000000023e00788c */ /* 0x000fe4000bf25270 */
[----:B------:R-:W-:Y:S02]  /*15f0*/  USEL UR14, URZ, 0x40, UP0 ;  /* 0x00000040ff0e7887 */ /* 0x000fe40008000000 */
[----:B------:R-:W-:Y:S02]  /*1600*/  USEL UR16, URZ, 0x80, UP0 ;  /* 0x00000080ff107887 */ /* 0x000fe40008000000 */
[----:B------:R-:W-:Y:S02]  /*1610*/  UISETP.GT.U32.AND UP0, UPT, UR61, 0x1, UP1 ;  /* 0x000000013d00788c */ /* 0x000fe40008f04070 */
[----:B------:R-:W-:-:S02]  /*1620*/  UISETP.NE.AND UP2, UPT, UR62, 0x3, UPT ;  /* 0x000000033e00788c */ /* 0x000fc4000bf45270 */
[----:B------:R-:W-:Y:S02]  /*1630*/  USEL UR5, URZ, 0x100, UP0 ;  /* 0x00000100ff057887 */ /* 0x000fe40008000000 */
[----:B------:R-:W-:Y:S02]  /*1640*/  USEL UR10, URZ, 0x200, UP0 ;  /* 0x00000200ff0a7887 */ /* 0x000fe40008000000 */
[----:B------:R-:W-:Y:S02]  /*1650*/  UISETP.GT.U32.AND UP0, UPT, UR61, 0x1, UP2 ;  /* 0x000000013d00788c */ /* 0x000fe40009704070 */
[----:B------:R-:W-:Y:S02]  /*1660*/  UIADD3 UR5, UPT, UPT, UR5, UR6, UR7 ;  /* 0x0000000605057290 */ /* 0x000fe4000fffe007 */
[----:B------:R-:W-:Y:S02]  /*1670*/  USEL UR9, URZ, 0x1000, UP0 ;  /* 0x00001000ff097887 */ /* 0x000fe40008000000 */
[----:B------:R-:W-:-:S02]  /*1680*/  USEL UR13, URZ, 0x2000, UP0 ;  /* 0x00002000ff0d7887 */ /* 0x000fc40008000000 */
[----:B------:R-:W-:Y:S02]  /*1690*/  UIADD3 UR5, UPT, UPT, UR8, UR9, UR5 ;  /* 0x0000000908057290 */ /* 0x000fe4000fffe005 */
[----:B------:R-:W-:Y:S02]  /*16a0*/  UISETP.GT.U32.AND UP1, UPT, UR4, 0x1, UP1 ;  /* 0x000000010400788c */ /* 0x000fe40008f24070 */
[----:B------:R-:W-:Y:S02]  /*16b0*/  UIADD3 UR5, UPT, UPT, UR10, UR11, UR5 ;  /* 0x0000000b0a057290 */ /* 0x000fe4000fffe005 */
[----:B------:R-:W-:Y:S02]  /*16c0*/  UISETP.GT.U32.AND UP0, UPT, UR4, 0x1, UP2 ;  /* 0x000000010400788c */ /* 0x000fe40009704070 */
[----:B------:R-:W-:Y:S02]  /*16d0*/  USEL UR4, URZ, 0x400, UP1 ;  /* 0x00000400ff047887 */ /* 0x000fe40008800000 */
[----:B------:R-:W-:-:S02]  /*16e0*/  UIADD3 UR5, UPT, UPT, UR12, UR13, UR5 ;  /* 0x0000000d0c057290 */ /* 0x000fc4000fffe005 */
[----:B------:R-:W-:Y:S02]  /*16f0*/  USEL UR6, URZ, 0x4000, UP0 ;  /* 0x00004000ff067887 */ /* 0x000fe40008000000 */
[----:B------:R-:W-:Y:S02]  /*1700*/  UIADD3 UR5, UPT, UPT, UR4, UR14, UR5 ;  /* 0x0000000e04057290 */ /* 0x000fe4000fffe005 */
[----:B------:R-:W-:Y:S02]  /*1710*/  USEL UR7, URZ, 0x800, UP1 ;  /* 0x00000800ff077887 */ /* 0x000fe40008800000 */
[----:B------:R-:W-:Y:S02]  /*1720*/  ULOP3.LUT UR4, UR61, 0xfffffffe, URZ, 0xc0, !UPT ;  /* 0xfffffffe3d047892 */ /* 0x000fe4000f8ec0ff */
[----:B------:R-:W-:Y:S02]  /*1730*/  UIADD3 UR5, UPT, UPT, UR15, UR6, UR5 ;  /* 0x000000060f057290 */ /* 0x000fe4000fffe005 */
[----:B------:R-:W-:-:S02]  /*1740*/  ULEA UR4, UR62, UR4, 0x2 ;  /* 0x000000043e047291 */ /* 0x000fc4000f8e10ff */
[----:B------:R-:W-:Y:S02]  /*1750*/  USEL UR6, URZ, 0x8000, UP0 ;  /* 0x00008000ff067887 */ /* 0x000fe40008000000 */
[----:B------:R-:W-:-:S03]  /*1760*/  UIADD3 UR5, UPT, UPT, UR7, UR16, UR5 ;  /* 0x0000001007057290 */ /* 0x000fc6000fffe005 */
[----:B------:R-:W-:Y:S01]  /*1770*/  UMOV UR7, 0x3 ;  /* 0x0000000300077882 */ /* 0x000fe20000000000 */
[----:B------:R-:W-:Y:S02]  /*1780*/  UIADD3 UR5, UPT, UPT, UR5, UR6, URZ ;  /* 0x0000000605057290 */ /* 0x000fe4000fffe0ff */
[----:B------:R-:W-:-:S04]  /*1790*/  USHF.L.U32 UR4, UR7, UR4, URZ ;  /* 0x0000000407047299 */ /* 0x000fc800080006ff */
[----:B------:R-:W-:Y:S02]  /*17a0*/  MOV R3, UR5 ;  /* 0x0000000500037c02 */ /* 0x000fe40008000f00 */
[----:B------:R-:W-:Y:S02]  /*17b0*/  MOV R2, UR4 ;  /* 0x0000000400027c02 */ /* 0x000fe40008000f00 */
.L_x_18:
[----:B------:R-:W-:Y:S05]  /*17c0*/  BRA.U !UP6, `(.L_x_19) ;  /* 0x000000010ed47547 */ /* 0x000fea000b800000 */
[----:B------:R-:W1:Y:S01]  /*17d0*/  LDCU.128 UR12, c[0x0][0xb10] ;  /* 0x00016200ff0c77ac */ /* 0x000e620008000c00 */
[----:B------:R-:W2:Y:S01]  /*17e0*/  LDCU UR6, c[0x0][0x370] ;  /* 0x00006e00ff0677ac */ /* 0x000ea20008000800 */
[----:B------:R-:W3:Y:S01]  /*17f0*/  LDCU UR5, c[0x0][0x374] ;  /* 0x00006e80ff0577ac */ /* 0x000ee20008000800 */
[----:B------:R-:W4:Y:S01]  /*1800*/  LDCU UR30, c[0x0][0xb0c] ;  /* 0x00016180ff1e77ac */ /* 0x000f220008000800 */
[----:B------:R-:W4:Y:S01]  /*1810*/  LDCU UR4, c[0x0][0xb20] ;  /* 0x00016400ff0477ac */ /* 0x000f220008000800 */
[----:B------:R-:W4:Y:S01]  /*1820*/  LDCU.64 UR8, c[0x0][0xb28] ;  /* 0x00016500ff0877ac */ /* 0x000f220008000a00 */
[----:B-1----:R-:W-:Y:S02]  /*1830*/  UISETP.NE.AND UP0, UPT, UR14, 0x1, UPT ;  /* 0x000000010e00788c */ /* 0x002fe4000bf05270 */
[----:B---3--:R-:W-:Y:S02]  /*1840*/  UIMAD.WIDE.U32 UR10, UR5, UR15, URZ ;  /* 0x0000000f050a72a5 */ /* 0x008fe4000f8e00ff */
[----:B--2---:R-:W-:-:S02]  /*1850*/  UIMAD.WIDE.U32 UR18, UR6, UR12, URZ ;  /* 0x0000000c061272a5 */ /* 0x004fc4000f8e00ff */
[----:B----4-:R-:W-:Y:S02]  /*1860*/  UISETP.NE.AND UP1, UPT, UR30, 0x1, UPT ;  /* 0x000000011e00788c */ /* 0x010fe4000bf25270 */
[----:B------:R-:W-:Y:S01]  /*1870*/  UISETP.NE.AND UP2, UPT, UR29, 0x1, UPT ;  /* 0x000000011d00788c */ /* 0x000fe2000bf45270 */
[----:B------:R-:W-:Y:S02]  /*1880*/  UMOV UR10, UR11 ;  /* 0x0000000b000a7c82 */ /* 0x000fe40008000000 */
[----:B------:R-:W-:Y:S01]  /*1890*/  UMOV UR18, UR19 ;  /* 0x0000001300127c82 */ /* 0x000fe20008000000 */
[----:B------:R-:W-:Y:S02]  /*18a0*/  @UP0 USHF.R.U32.HI UR5, URZ, UR4, UR10 ;  /* 0x00000004ff050299 */ /* 0x000fe4000801160a */
[----:B------:R-:W-:Y:S02]  /*18b0*/  UIMAD.WIDE.U32 UR22, UR28, UR15, URZ ;  /* 0x0000000f1c1672a5 */ /* 0x000fe4000f8e00ff */
[----:B------:R-:W-:-:S02]  /*18c0*/  UIMAD.WIDE.U32 UR10, UR5, UR8, URZ ;  /* 0x00000008050a72a5 */ /* 0x000fc4000f8e00ff */
[----:B------:R-:W-:Y:S02]  /*18d0*/  @UP1 USHF.R.U32.HI UR6, URZ, UR13, UR18 ;  /* 0x0000000dff061299 */ /* 0x000fe40008011612 */
[----:B------:R-:W-:Y:S02]  /*18e0*/  UIMAD.WIDE.U32 UR16, UR31, UR12, URZ ;  /* 0x0000000c1f1072a5 */ /* 0x000fe4000f8e00ff */
[----:B------:R-:W-:Y:S01]  /*18f0*/  UIMAD.WIDE.U32 UR18, UR6, UR8, URZ ;  /* 0x00000008061272a5 */ /* 0x000fe2000f8e00ff */
[----:B------:R-:W-:Y:S01]  /*1900*/  UMOV UR22, UR23 ;  /* 0x0000001700167c82 */ /* 0x000fe20008000000 */
[----:B------:R-:W-:Y:S01]  /*1910*/  UMOV UR10, UR11 ;  /* 0x0000000b000a7c82 */ /* 0x000fe20008000000 */
[----:B------:R-:W-:Y:S02]  /*1920*/  USHF.R.U32.HI UR22, URZ, UR4, UR22 ;  /* 0x00000004ff167299 */ /* 0x000fe40008011616 */
[----:B------:R-:W-:Y:S02]  /*1930*/  @UP2 USHF.R.U32.HI UR5, URZ, UR9, UR10 ;  /* 0x00000009ff052299 */ /* 0x000fe4000801160a */
[----:B------:R-:W-:Y:S01]  /*1940*/  UMOV UR7, UR19 ;  /* 0x0000001300077c82 */ /* 0x000fe20008000000 */
[----:B------:R-:W-:Y:S01]  /*1950*/  UMOV UR16, UR17 ;  /* 0x0000001100107c82 */ /* 0x000fe20008000000 */
[----:B------:R-:W-:-:S02]  /*1960*/  @UP2 USHF.R.U32.HI UR6, URZ, UR9, UR7 ;  /* 0x00000009ff062299 */ /* 0x000fc40008011607 */
[----:B------:R-:W-:Y:S02]  /*1970*/  USHF.R.U32.HI UR16, URZ, UR13, UR16 ;  /* 0x0000000dff107299 */ /* 0x000fe40008011610 */
[----:B------:R-:W-:Y:S02]  /*1980*/  USEL UR4, UR28, UR22, !UP0 ;  /* 0x000000161c047287 */ /* 0x000fe4000c000000 */
[----:B------:R-:W-:Y:S02]  /*1990*/  UIMAD UR7, UR5, UR29, URZ ;  /* 0x0000001d050772a4 */ /* 0x000fe4000f8e02ff */
[----:B------:R-:W-:Y:S02]  /*19a0*/  USEL UR5, UR31, UR16, !UP1 ;  /* 0x000000101f057287 */ /* 0x000fe4000c800000 */
[----:B------:R-:W-:Y:S02]  /*19b0*/  UIMAD UR12, UR6, UR29, URZ ;  /* 0x0000001d060c72a4 */ /* 0x000fe4000f8e02ff */
[----:B------:R-:W-:-:S02]  /*19c0*/  UISETP.GE.AND UP0, UPT, UR4, UR7, UPT ;  /* 0x000000070400728c */ /* 0x000fc4000bf06270 */
[----:B------:R-:W-:Y:S02]  /*19d0*/  UIMAD.WIDE.U32 UR10, UR4, UR8, URZ ;  /* 0x00000008040a72a5 */ /* 0x000fe4000f8e00ff */
[----:B------:R-:W-:Y:S02]  /*19e0*/  UISETP.GE.OR UP0, UPT, UR5, UR12, UP0 ;  /* 0x0000000c0500728c */ /* 0x000fe40008706670 */
[----:B------:R-:W-:Y:S02]  /*19f0*/  UIMAD.WIDE.U32 UR12, UR5, UR8, URZ ;  /* 0x00000008050c72a5 */ /* 0x000fe4000f8e00ff */
[----:B------:R-:W-:Y:S01]  /*1a00*/  UIADD3 UR10, UPT, UPT, -UR4, URZ, URZ ;  /* 0x000000ff040a7290 */ /* 0x000fe2000fffe1ff */
[----:B------:R-:W-:Y:S01]  /*1a10*/  UMOV UR8, UR11 ;  /* 0x0000000b00087c82 */ /* 0x000fe20008000000 */
[----:B------:R-:W-:Y:S02]  /*1a20*/  UIADD3 UR20, UPT, UPT, -UR5, URZ, URZ ;  /* 0x000000ff05147290 */ /* 0x000fe4000fffe1ff */
[----:B------:R-:W-:-:S03]  /*1a30*/  USHF.R.U32.HI UR8, URZ, UR9, UR8 ;  /* 0x00000009ff087299 */ /* 0x000fc60008011608 */
[----:B------:R-:W-:Y:S01]  /*1a40*/  @!UP0 UMOV UR7, UR13 ;  /* 0x0000000d00078c82 */ /* 0x000fe20008000000 */
[----:B------:R-:W-:Y:S02]  /*1a50*/  UIMAD UR28, UR14, UR10, UR28 ;  /* 0x0000000a0e1c72a4 */ /* 0x000fe4000f8e021c */
[----:B------:R-:W-:Y:S02]  /*1a60*/  USEL UR8, UR4, UR8, !UP2 ;  /* 0x0000000804087287 */ /* 0x000fe4000d000000 */
[----:B------:R-:W-:Y:S02]  /*1a70*/  @!UP0 USHF.R.U32.HI UR7, URZ, UR9, UR7 ;  /* 0x00000009ff078299 */ /* 0x000fe40008011607 */
[----:B------:R-:W-:Y:S02]  /*1a80*/  UIADD3 UR9, UPT, UPT, -UR8, URZ, URZ ;  /* 0x000000ff08097290 */ /* 0x000fe4000fffe1ff */
[----:B------:R-:W-:Y:S02]  /*1a90*/  @!UP0 USEL UR7, UR5, UR7, !UP2 ;  /* 0x0000000705078287 */ /* 0x000fe4000d000000 */
[----:B------:R-:W-:-:S02]  /*1aa0*/  UIMAD UR9, UR29, UR9, UR4 ;  /* 0x000000091d0972a4 */ /* 0x000fc4000f8e0204 */
[----:B------:R-:W-:Y:S02]  /*1ab0*/  @!UP0 UIADD3 UR8, UPT, UPT, UR8, -UR7, URZ ;  /* 0x8000000708088290 */ /* 0x000fe4000fffe0ff */
[----:B------:R-:W-:Y:S02]  /*1ac0*/  @!UP0 UIMAD UR6, UR9, UR6, UR7 ;  /* 0x00000006090682a4 */ /* 0x000fe4000f8e0207 */
[----:B------:R-:W-:Y:S02]  /*1ad0*/  @!UP0 UIMAD UR4, UR8, UR29, UR5 ;  /* 0x0000001d080482a4 */ /* 0x000fe4000f8e0205 */
[----:B------:R-:W-:Y:S02]  /*1ae0*/  UIMAD UR20, UR30, UR20, UR31 ;  /* 0x000000141e1472a4 */ /* 0x000fe4000f8e021f */
[----:B------:R-:W-:Y:S01]  /*1af0*/  UIMAD UR28, UR4, UR14, UR28 ;  /* 0x0000000e041c72a4 */ /* 0x000fe2000f8e021c */
[----:B------:R-:W-:Y:S02]  /*1b00*/  @!UP0 UMOV UR5, UR6 ;  /* 0x0000000600058c82 */ /* 0x000fe40008000000 */
[----:B------:R-:W-:-:S12]  /*1b10*/  UIMAD UR20, UR5, UR30, UR20 ;  /* 0x0000001e051472a4 */ /* 0x000fd8000f8e0214 */
.L_x_19:
[----:B------:R-:W-:-:S09]  /*1b20*/  UISETP.NE.AND UP0, UPT, UR32, 0x1, UPT ;  /* 0x000000012000788c */ /* 0x000fd2000bf05270 */
[----:B------:R-:W-:Y:S05]  /*1b30*/  BRA.U UP0, `(.L_x_20) ;  /* 0x0000000100447547 */ /* 0x000fea000b800000 */
[----:B------:R-:W1:Y:S01]  /*1b40*/  LDCU.128 UR8, c[0x0][0xb10] ;  /* 0x00016200ff0877ac */ /* 0x000e620008000c00 */
[----:B------:R-:W2:Y:S01]  /*1b50*/  LDCU UR12, c[0x0][0xb0c] ;  /* 0x00016180ff0c77ac */ /* 0x000ea20008000800 */
[----:B------:R-:W3:Y:S01]  /*1b60*/  LDCU UR13, c[0x0][0xb20] ;  /* 0x00016400ff0d77ac */ /* 0x000ee20008000800 */
[----:B-1----:R-:W-:Y:S02]  /*1b70*/  UIMAD.WIDE.U32 UR6, UR20, UR8, URZ ;  /* 0x00000008140672a5 */ /* 0x002fe4000f8e00ff */
[----:B------:R-:W-:Y:S02]  /*1b80*/  UIMAD.WIDE.U32 UR4, UR28, UR11, URZ ;  /* 0x0000000b1c0472a5 */ /* 0x000fe4000f8e00ff */
[----:B--2---:R-:W-:Y:S02]  /*1b90*/  UISETP.NE.AND UP1, UPT, UR12, 0x1, UPT ;  /* 0x000000010c00788c */ /* 0x004fe4000bf25270 */
[----:B------:R-:W-:Y:S01]  /*1ba0*/  UISETP.NE.AND UP0, UPT, UR10, 0x1, UPT ;  /* 0x000000010a00788c */ /* 0x000fe2000bf05270 */
[----:B------:R-:W-:-:S02]  /*1bb0*/  UMOV UR6, UR7 ;  /* 0x0000000700067c82 */ /* 0x000fc40008000000 */
[----:B------:R-:W-:Y:S01]  /*1bc0*/  UMOV UR4, UR5 ;  /* 0x0000000500047c82 */ /* 0x000fe20008000000 */
[----:B------:R-:W-:Y:S02]  /*1bd0*/  USHF.R.U32.HI UR9, URZ, UR9, UR6 ;  /* 0x00000009ff097299 */ /* 0x000fe40008011606 */
[----:B---3--:R-:W-:Y:S02]  /*1be0*/  USHF.R.U32.HI UR4, URZ, UR13, UR4 ;  /* 0x0000000dff047299 */ /* 0x008fe40008011604 */
[----:B------:R-:W-:Y:S02]  /*1bf0*/  USEL UR5, UR20, UR9, !UP1 ;  /* 0x0000000914057287 */ /* 0x000fe4000c800000 */
[----:B------:R-:W-:-:S04]  /*1c00*/  USEL UR4, UR28, UR4, !UP0 ;  /* 0x000000041c047287 */ /* 0x000fc8000c000000 */
[----:B------:R-:W-:Y:S02]  /*1c10*/  UIADD3 UR6, UPT, UPT, -UR4, UR5, URZ ;  /* 0x0000000504067290 */ /* 0x000fe4000fffe1ff */
[----:B------:R-:W-:Y:S02]  /*1c20*/  UIADD3 UR4, UPT, UPT, UR4, -UR5, URZ ;  /* 0x8000000504047290 */ /* 0x000fe4000fffe0ff */
[----:B------:R-:W-:Y:S02]  /*1c30*/  UIMAD UR28, UR6, UR10, UR28 ;  /* 0x0000000a061c72a4 */ /* 0x000fe4000f8e021c */
[----:B------:R-:W-:-:S12]  /*1c40*/  UIMAD UR20, UR4, UR12, UR20 ;  /* 0x0000000c041472a4 */ /* 0x000fd8000f8e0214 */
.L_x_20:
[----:B------:R-:W-:-:S09]  /*1c50*/  UISETP.EQ.U32.AND UP0, UPT, UR35, 0x1, UPT ;  /* 0x000000012300788c */ /* 0x000fd2000bf02070 */
[----:B------:R-:W-:Y:S05]  /*1c60*/  BRA.U !UP0, `(.L_x_21) ;  /* 0x00000001080c7547 */ /* 0x000fea000b800000 */
[----:B------:R-:W-:Y:S01]  /*1c70*/  UCGABAR_WAIT ;  /* 0x0000000000007dc7 */ /* 0x000fe20008000000 */
[----:B------:R-:W-:Y:S01]  /*1c80*/  CCTL.IVALL ;  /* 0x00000000ff00798f */ /* 0x000fe20002000000 */
[----:B------:R-:W-:Y:S05]  /*1c90*/  BRA `(.L_x_22) ;  /* 0x0000000000047947 */ /* 0x000fea0003800000 */
.L_x_21:
[----:B------:R-:W-:Y:S06]  /*1ca0*/  BAR.SYNC.DEFER_BLOCKING 0x0 ;  /* 0x0000000000007b1d */ /* 0x000fec0000010000 */
.L_x_22:
[----:B------:R-:W-:Y:S05]  /*1cb0*/  BRA.U UP5, `(.L_x_23) ;  /* 0x00000021050c7547 */ /* 0x000fea000b800000 */
[----:B------:R-:W1:Y:S01]  /*1cc0*/  LDCU UR6, c[0x0][0x38c] ;  /* 0x00007180ff0677ac */ /* 0x000e620008000800 */
[----:B------:R-:W-:Y:S01]  /*1cd0*/  PLOP3.LUT P1, PT, PT, PT, UP3, 0x80, 0x8 ;  /* 0x000000000008781c */ /* 0x000fe20003f2f038 */
[----:B------:R-:W-:Y:S01]  /*1ce0*/  IMAD.MOV.U32 R12, RZ, RZ, 0x1 ;  /* 0x00000001ff0c7424 */ /* 0x000fe200078e00ff */
[----:B------:R-:W-:Y:S01]  /*1cf0*/  ISETP.NE.AND P2, PT, R0, RZ, P3 ;  /* 0x000000ff0000720c */ /* 0x000fe20001f45270 */
[----:B------:R-:W-:Y:S01]  /*1d00*/  USHF.L.U32 UR7, UR31, 0x6, URZ ;  /* 0x000000061f077899 */ /* 0x000fe200080006ff */
[----:B------:R-:W-:Y:S01]  /*1d10*/  PLOP3.LUT P1, PT, P1, PT, PT, 0x8, 0x80 ;  /* 0x000000000080781c */ /* 0x000fe20000f2e170 */
[----:B------:R-:W-:Y:S01]  /*1d20*/  UISETP.NE.AND UP1, UPT, UR25, URZ, UPT ;  /* 0x000000ff1900728c */ /* 0x000fe2000bf25270 */
[----:B------:R-:W-:Y:S01]  /*1d30*/  CS2R R10, SRZ ;  /* 0x00000000000a7805 */ /* 0x000fe2000001ff00 */
[----:B------:R-:W-:Y:S01]  /*1d40*/  IMAD.MOV.U32 R9, RZ, RZ, RZ ;  /* 0x000000ffff097224 */ /* 0x000fe200078e00ff */
[----:B------:R-:W2:Y:S01]  /*1d50*/  LDCU UR40, c[0x0][0x370] ;  /* 0x00006e00ff2877ac */ /* 0x000ea20008000800 */
[----:B------:R-:W-:Y:S01]  /*1d60*/  IMAD.MOV.U32 R8, RZ, RZ, 0x1 ;  /* 0x00000001ff087424 */ /* 0x000fe200078e00ff */
[----:B------:R-:W-:Y:S01]  /*1d70*/  USEL UR25, UR44, 0x2, UP1 ;  /* 0x000000022c197887 */ /* 0x000fe20008800000 */
[----:B------:R-:W3:Y:S01]  /*1d80*/  LDCU.64 UR30, c[0x0][0x348] ;  /* 0x00006900ff1e77ac */ /* 0x000ee20008000a00 */
[----:B-1----:R-:W-:-:S02]  /*1d90*/  UIADD3 UR5, UPT, UPT, UR6, 0x3f, URZ ;  /* 0x0000003f06057890 */ /* 0x002fc4000fffe0ff */
[----:B------:R-:W-:Y:S02]  /*1da0*/  UIADD3 UR49, UPT, UPT, UR6, 0x7e, URZ ;  /* 0x0000007e06317890 */ /* 0x000fe4000fffe0ff */
[----:B------:R-:W-:Y:S01]  /*1db0*/  USHF.R.S32.HI UR4, URZ, 0x1f, UR5 ;  /* 0x0000001fff047899 */ /* 0x000fe20008011405 */
[----:B------:R-:W1:Y:S03]  /*1dc0*/  LDCU UR39, c[0x0][0x374] ;  /* 0x00006e80ff2777ac */ /* 0x000e660008000800 */
[----:B------:R-:W-:Y:S02]  /*1dd0*/  ULEA.HI UR4, UR4, UR5, URZ, 0x6 ;  /* 0x0000000504047291 */ /* 0x000fe4000f8f30ff */
[----:B------:R-:W-:Y:S02]  /*1de0*/  ULOP3.LUT UR5, UR7, 0x40, URZ, 0xc0, !UPT ;  /* 0x0000004007057892 */ /* 0x000fe4000f8ec0ff */
[----:B------:R-:W-:-:S02]  /*1df0*/  USHF.R.S32.HI UR43, URZ, 0x6, UR4 ;  /* 0x00000006ff2b7899 */ /* 0x000fc40008011404 */
[----:B------:R-:W-:Y:S02]  /*1e00*/  UIADD3 UR4, UPT, UPT, UR6, -0x1, URZ ;  /* 0xffffffff06047890 */ /* 0x000fe4000fffe0ff */
[----:B------:R-:W-:Y:S02]  /*1e10*/  UISETP.LT.U32.AND UP0, UPT, UR43, 0x1a, UPT ;  /* 0x0000001a2b00788c */ /* 0x000fe4000bf01070 */
[----:B------:R-:W-:Y:S02]  /*1e20*/  UISETP.GE.U32.AND UP2, UPT, UR4, -0x7f, UPT ;  /* 0xffffff810400788c */ /* 0x000fe4000bf46070 */
[----:B------:R-:W-:Y:S02]  /*1e30*/  USEL UR41, UR43, 0x1a, UP0 ;  /* 0x0000001a2b297887 */ /* 0x000fe40008000000 */
[----:B------:R-:W-:Y:S02]  /*1e40*/  ULEA UR48, UR48, UR5, 0x5 ;  /* 0x0000000530307291 */ /* 0x000fe4000f8e28ff */
[----:B------:R-:W-:-:S02]  /*1e50*/  UIADD3 UR4, UPT, UPT, UR41, -0x1, URZ ;  /* 0xffffffff29047890 */ /* 0x000fc4000fffe0ff */
[----:B------:R-:W-:Y:S02]  /*1e60*/  ULEA UR46, UR46, UR5, 0x4 ;  /* 0x000000052e2e7291 */ /* 0x000fe4000f8e20ff */
[----:B------:R-:W-:Y:S02]  /*1e70*/  UIADD3 UR47, UPT, UPT, UR43, -UR41, URZ ;  /* 0x800000292b2f7290 */ /* 0x000fe4000fffe0ff */
[----:B------:R-:W-:Y:S01]  /*1e80*/  @UP2 UIADD3 UR4, UPT, UPT, UR41, URZ, URZ ;  /* 0x000000ff29042290 */ /* 0x000fe2000fffe0ff */
[----:B------:R-:W-:-:S03]  /*1e90*/  UMOV UR7, URZ ;  /* 0x000000ff00077c82 */ /* 0x000fc60008000000 */
[----:B------:R-:W-:Y:S02]  /*1ea0*/  UIADD3 UR29, UPT, UPT, UR4, 0x1, URZ ;  /* 0x00000001041d7890 */ /* 0x000fe4000fffe0ff */
[----:B-123--:R-:W-:-:S12]  /*1eb0*/  UIADD3 UR44, UPT, UPT, -UR4, URZ, URZ ;  /* 0x000000ff042c7290 */ /* 0x00efd8000fffe1ff */
.L_x_43:
[----:B------:R-:W-:Y:S01]  /*1ec0*/  UISETP.NE.AND UP0, UPT, UR45, URZ, UPT ;  /* 0x000000ff2d00728c */ /* 0x000fe2000bf05270 */
[----:B-1----:R-:W1:Y:S08]  /*1ed0*/  S2UR UR45, SR_CgaCtaId ;  /* 0x00000000002d79c3 */ /* 0x002e700000008800 */
[----:B------:R-:W-:Y:S05]  /*1ee0*/  BRA.U UP0, `(.L_x_24) ;  /* 0x0000000100347547 */ /* 0x000fea000b800000 */
[----:B------:R-:W2:Y:S01]  /*1ef0*/  S2R R0, SR_CgaCtaId ;  /* 0x0000000000007919 */ /* 0x000ea20000008800 */
[----:B------:R-:W-:Y:S02]  /*1f00*/  MOV R3, 0x400 ;  /* 0x0000040000037802 */ /* 0x000fe40000000f00 */
[----:B------:R-:W-:Y:S02]  /*1f10*/  SHF.L.U32 R2, R8, 0x1f, RZ ;  /* 0x0000001f08027819 */ /* 0x000fe400000006ff */
[----:B--2---:R-:W-:-:S05]  /*1f20*/  LEA R0, R0, R3, 0x18 ;  /* 0x0000000300007211 */ /* 0x004fca00078ec0ff */
[----:B------:R-:W-:-:S04]  /*1f30*/  IMAD R3, R9, 0x8, R0 ;  /* 0x0000000809037824 */ /* 0x000fc800078e0200 */
[----:B------:R-:W2:Y:S02]  /*1f40*/  SYNCS.PHASECHK.TRANS64.TRYWAIT P0, [R3+URZ+0x240], R2 ;  /* 0x00024002030075a7 */ /* 0x000ea400080011ff */
[----:B--2---:R-:W-:Y:S05]  /*1f50*/  @!P0 BRA `(.L_x_25) ;  /* 0x0000007000348947 */ /* 0x004fea0003800000 */
.L_x_146:
[----:B------:R-:W-:Y:S01]  /*1f60*/  VIADD R9, R9, 0x1 ;  /* 0x0000000109097836 */ /* 0x000fe20000000000 */
[----:B------:R2:W-:Y:S04]  /*1f70*/  SYNCS.ARRIVE.TRANS64.A1T0 RZ, [R3+URZ+0x230], RZ ;  /* 0x000230ff03ff79a7 */ /* 0x0005e800081000ff */
[----:B------:R-:W-:-:S04]  /*1f80*/  ISETP.NE.AND P0, PT, R9, 0x2, PT ;  /* 0x000000020900780c */ /* 0x000fc80003f05270 */
[----:B------:R-:W-:Y:S02]  /*1f90*/  SEL R9, R9, RZ, P0 ;  /* 0x000000ff09097207 */ /* 0x000fe40000000000 */
[----:B--2---:R-:W-:-:S04]  /*1fa0*/  SEL R3, RZ, 0x1, P0 ;  /* 0x00000001ff037807 */ /* 0x004fc80000000000 */
[----:B------:R-:W-:-:S07]  /*1fb0*/  LOP3.LUT R8, R8, R3, RZ, 0x3c, !PT ;  /* 0x0000000308087212 */ /* 0x000fce00078e3cff */
.L_x_24:
[----:B------:R-:W-:Y:S01]  /*1fc0*/  UMOV UR6, 0x400 ;  /* 0x0000040000067882 */ /* 0x000fe20000000000 */
[----:B------:R-:W-:Y:S01]  /*1fd0*/  SHF.L.U32 R0, R12, 0x1f, RZ ;  /* 0x0000001f0c007819 */ /* 0x000fe200000006ff */
[----:B-1----:R-:W-:Y:S02]  /*1fe0*/  ULEA UR6, UR45, UR6, 0x18 ;  /* 0x000000062d067291 */ /* 0x002fe4000f8ec0ff */
[----:B------:R-:W-:Y:S02]  /*1ff0*/  UISETP.GE.U32.AND UP0, UPT, UR49, 0x7f, UPT ;  /* 0x0000007f3100788c */ /* 0x000fe4000bf06070 */
[----:B------:R-:W-:Y:S02]  /*2000*/  ULEA UR4, UR7, UR6, 0x3 ;  /* 0x0000000607047291 */ /* 0x000fe4000f8e18ff */
[----:B------:R-:W-:Y:S01]  /*2010*/  ULEA UR11, UR28, UR48, 0x7 ;  /* 0x000000301c0b7291 */ /* 0x000fe2000f8e38ff */
[----:B------:R-:W-:-:S06]  /*2020*/  UMOV UR13, URZ ;  /* 0x000000ff000d7c82 */ /* 0x000fcc0008000000 */
[----:B------:R1:W2:Y:S01]  /*2030*/  SYNCS.PHASECHK.TRANS64.TRYWAIT P0, [UR4+0xd0], R0 ;  /* 0x0000d000ff0075a7 */ /* 0x0002a20008001104 */
[----:B------:R-:W-:-:S04]  /*2040*/  ULEA.HI UR4, UR20, UR20, URZ, 0x1 ;  /* 0x0000001414047291 */ /* 0x000fc8000f8f08ff */
[----:B------:R-:W-:-:S04]  /*2050*/  USHF.L.U32 UR4, UR4, 0x6, URZ ;  /* 0x0000000604047899 */ /* 0x000fc800080006ff */
[----:B------:R-:W-:-:S04]  /*2060*/  ULOP3.LUT UR35, UR4, 0xffffff80, URZ, 0xc0, !UPT ;  /* 0xffffff8004237892 */ /* 0x000fc8000f8ec0ff */
[----:B------:R-:W-:Y:S01]  /*2070*/  UIADD3 UR35, UPT, UPT, UR46, UR35, URZ ;  /* 0x000000232e237290 */ /* 0x000fe2000fffe0ff */
[----:B------:R-:W-:Y:S11]  /*2080*/  BRA.U !UP0, `(.L_x_26) ;  /* 0x0000000108cc7547 */ /* 0x000ff6000b800000 */
[----:B------:R-:W-:Y:S01]  /*2090*/  UMOV UR18, UR44 ;  /* 0x0000002c00127c82 */ /* 0x000fe20008000000 */
[----:B------:R-:W-:Y:S01]  /*20a0*/  UMOV UR4, UR7 ;  /* 0x0000000700047c82 */ /* 0x000fe20008000000 */
[----:B------:R-:W-:-:S05]  /*20b0*/  UMOV UR34, URZ ;  /* 0x000000ff00227c82 */ /* 0x000fca0008000000 */
.L_x_32:
[----:B------:R-:W-:Y:S01]  /*20c0*/  ULEA UR33, UR4, UR6, 0x3 ;  /* 0x0000000604217291 */ /* 0x000fe2000f8e18ff */
[----:B------:R-:W-:Y:S01]  /*20d0*/  @P3 MOV R2, 0x4000 ;  /* 0x0000400000023802 */ /* 0x000fe20000000f00 */
[----:B--234-:R-:W-:Y:S10]  /*20e0*/  @P0 BRA `(.L_x_27) ;  /* 0x00000000000c0947 */ /* 0x01cff40003800000 */
[----:B------:R-:W-:-:S04]  /*20f0*/  SHF.L.U32 R3, R12, 0x1f, RZ ;  /* 0x0000001f0c037819 */ /* 0x000fc800000006ff */
[----:B------:R-:W2:Y:S02]  /*2100*/  SYNCS.PHASECHK.TRANS64.TRYWAIT P0, [UR33+0xd0], R3 ;  /* 0x0000d003ff0075a7 */ /* 0x000ea40008001121 */
[----:B--2---:R-:W-:Y:S05]  /*2110*/  @!P0 BRA `(.L_x_28) ;  /* 0x0000006c00d88947 */ /* 0x004fea0003800000 */
.L_x_27:
[----:B------:R2:W-:Y:S01]  /*2120*/  @P3 SYNCS.ARRIVE.TRANS64 RZ, [UR33], R2 ;  /* 0x00000002ffff39a7 */ /* 0x0005e20008000021 */
[----:B------:R-:W-:Y:S02]  /*2130*/  ULOP3.LUT UR5, UR25, 0x2, URZ, 0xfc, !UPT ;  /* 0x0000000219057892 */ /* 0x000fe4000f8efcff */
[----:B------:R-:W-:Y:S02]  /*2140*/  UIADD3 UR18, UPT, UPT, UR18, 0x1, URZ ;  /* 0x0000000112127890 */ /* 0x000fe4000fffe0ff */
[----:B------:R-:W-:Y:S02]  /*2150*/  UISETP.NE.AND UP0, UPT, UR5, 0x2, UPT ;  /* 0x000000020500788c */ /* 0x000fe4000bf05270 */
[----:B------:R-:W-:-:S07]  /*2160*/  UISETP.NE.AND UP2, UPT, UR18, 0x1, UPT ;  /* 0x000000011200788c */ /* 0x000fce000bf45270 */
[----:B------:R-:W-:Y:S05]  /*2170*/  BRA.U UP0, `(.L_x_29) ;  /* 0x0000000100047547 */ /* 0x000fea000b800000 */
[----:B------:R-:W-:Y:S05]  /*2180*/  BPT.TRAP 0x1 ;  /* 0x000000040000795c */ /* 0x000fea0000300000 */
.L_x_29:
[----:B------:R-:W-:Y:S04]  /*2190*/  BSSY.RECONVERGENT B0, `(.L_x_30) ;  /* 0x0000003000007945 */ /* 0x000fe80003800200 */
[----:B------:R-:W-:Y:S05]  /*21a0*/  @!P2 BRA `(.L_x_31) ;  /* 0x000000000004a947 */ /* 0x000fea0003800000 */
[----:B------:R-:W-:Y:S05]  /*21b0*/  BPT.TRAP 0x1 ;  /* 0x000000040000795c */ /* 0x000fea0000300000 */
.L_x_31:
[----:B------:R-:W-:Y:S05]  /*21c0*/  BSYNC.RECONVERGENT B0 ;  /* 0x0000000000007941 */ /* 0x000fea0003800200 */
.L_x_30:
[----:B------:R-:W-:Y:S02]  /*21d0*/  UIADD3 UR5, UPT, UPT, UR4, 0x1, URZ ;  /* 0x0000000104057890 */ /* 0x000fe4000fffe0ff */
[----:B------:R-:W-:Y:S02]  /*21e0*/  USHF.L.U32 UR4, UR4, 0xc, URZ ;  /* 0x0000000c04047899 */ /* 0x000fe400080006ff */
[----:B------:R-:W-:Y:S02]  /*21f0*/  UISETP.NE.AND UP0, UPT, UR5, 0x1a, UPT ;  /* 0x0000001a0500788c */ /* 0x000fe4000bf05270 */
[----:B------:R-:W-:Y:S02]  /*2200*/  UIADD3 UR16, UP1, UPT, UR30, 0x80, URZ ;  /* 0x000000801e107890 */ /* 0x000fe4000ff3e0ff */
[----:B------:R-:W-:Y:S02]  /*2210*/  USEL UR8, URZ, 0x1, UP0 ;  /* 0x00000001ff087887 */ /* 0x000fe40008000000 */
[----:B------:R-:W-:-:S02]  /*2220*/  USEL UR7, UR5, URZ, UP0 ;  /* 0x000000ff05077287 */ /* 0x000fc40008000000 */
[----:B------:R-:W-:Y:S02]  /*2230*/  ULOP3.LUT UR32, UR27, UR4, URZ, 0xfc, !UPT ;  /* 0x000000041b207292 */ /* 0x000fe4000f8efcff */
[----:B------:R-:W-:Y:S01]  /*2240*/  ULEA UR5, UR7, UR6, 0x3 ;  /* 0x0000000607057291 */ /* 0x000fe2000f8e18ff */
[----:B------:R-:W-:Y:S01]  /*2250*/  LOP3.LUT R12, R12, UR8, RZ, 0x3c, !PT ;  /* 0x000000080c0c7c12 */ /* 0x000fe2000f8e3cff */
[----:B------:R-:W-:Y:S02]  /*2260*/  UIADD3 UR14, UP0, UPT, UR30, 0x180, URZ ;  /* 0x000001801e0e7890 */ /* 0x000fe4000ff1e0ff */
[----:B------:R-:W-:Y:S01]  /*2270*/  ULOP3.LUT UR8, UR26, UR4, URZ, 0xfc, !UPT ;  /* 0x000000041a087292 */ /* 0x000fe2000f8efcff */
[----:B-1----:R-:W-:Y:S01]  /*2280*/  SHF.L.U32 R0, R12, 0x1f, RZ ;  /* 0x0000001f0c007819 */ /* 0x002fe200000006ff */
[----:B------:R-:W-:Y:S02]  /*2290*/  ULOP3.LUT UR33, UR33, 0xfefffff8, URZ, 0xc0, !UPT ;  /* 0xfefffff821217892 */ /* 0x000fe4000f8ec0ff */
[----:B------:R-:W-:Y:S01]  /*22a0*/  UIADD3.X UR17, UPT, UPT, URZ, UR31, URZ, UP1, !UPT ;  /* 0x0000001fff117290 */ /* 0x000fe20008ffe4ff */
[----:B------:R3:W4:Y:S01]  /*22b0*/  SYNCS.PHASECHK.TRANS64.TRYWAIT P0, [UR5+0xd0], R0 ;  /* 0x0000d000ff0075a7 */ /* 0x0007220008001105 */
[----:B------:R-:W-:-:S02]  /*22c0*/  UIADD3 UR32, UPT, UPT, UR6, 0x4400, UR32 ;  /* 0x0000440006207890 */ /* 0x000fc4000fffe020 */
[----:B------:R-:W-:Y:S02]  /*22d0*/  UPRMT UR5, URZ, 0x5410, UR24 ;  /* 0x00005410ff057896 */ /* 0x000fe40008000018 */
[----:B------:R-:W-:Y:S02]  /*22e0*/  UIADD3 UR8, UPT, UPT, UR6, 0x1e400, UR8 ;  /* 0x0001e40006087890 */ /* 0x000fe4000fffe008 */
[----:B------:R-:W-:Y:S02]  /*22f0*/  UIADD3.X UR15, UPT, UPT, URZ, UR31, URZ, UP0, !UPT ;  /* 0x0000001fff0f7290 */ /* 0x000fe400087fe4ff */
[----:B------:R-:W-:Y:S01]  /*2300*/  UPRMT UR4, URZ, 0x5410, UR21 ;  /* 0x00005410ff047896 */ /* 0x000fe20008000015 */
[----:B------:R-:W-:Y:S01]  /*2310*/  UMOV UR22, 0x0 ;  /* 0x0000000000167882 */ /* 0x000fe20000000000 */
[----:B------:R-:W-:Y:S01]  /*2320*/  UMOV UR23, 0x10000000 ;  /* 0x1000000000177882 */ /* 0x000fe20000000000 */
[----:B------:R-:W-:Y:S01]  /*2330*/  UMOV UR10, UR34 ;  /* 0x00000022000a7c82 */ /* 0x000fe20008000000 */
[----:B------:R-:W-:Y:S01]  /*2340*/  UMOV UR12, UR36 ;  /* 0x00000024000c7c82 */ /* 0x000fe20008000000 */
[----:B------:R-:W-:Y:S01]  /*2350*/  UMOV UR9, UR33 ;  /* 0x0000002100097c82 */ /* 0x000fe20008000000 */
[----:B------:R1:W-:Y:S01]  /*2360*/  UTMALDG.3D.MULTICAST.2CTA [UR32], [UR16], UR5, desc[UR22] ;  /* 0x00001620100073b4 */ /* 0x0003e20008211805 */
[----:B------:R-:W-:-:S02]  /*2370*/  UMOV UR13, UR29 ;  /* 0x0000001d000d7c82 */ /* 0x000fc40008000000 */
[----:B------:R2:W-:Y:S01]  /*2380*/  UTMALDG.3D.MULTICAST.2CTA [UR8], [UR14], UR4, desc[UR22] ;  /* 0x000016080e0073b4 */ /* 0x0005e20008211804 */
[----:B-1----:R-:W-:Y:S01]  /*2390*/  UIADD3 UR34, UPT, UPT, UR34, 0x40, URZ ;  /* 0x0000004022227890 */ /* 0x002fe2000fffe0ff */
[----:B--2---:R-:W-:Y:S01]  /*23a0*/  UMOV UR4, UR7 ;  /* 0x0000000700047c82 */ /* 0x004fe20008000000 */
[----:B------:R-:W-:Y:S10]  /*23b0*/  BRA.U UP2, `(.L_x_32) ;  /* 0xfffffffd02407547 */ /* 0x000ff4000b83ffff */
.L_x_26:
[----:B------:R-:W-:Y:S01]  /*23c0*/  ULEA UR4, UR7, UR6, 0x3 ;  /* 0x0000000607047291 */ /* 0x000fe2000f8e18ff */
[----:B-1-3--:R-:W-:Y:S01]  /*23d0*/  SHF.L.U32 R0, R12, 0x1f, RZ ;  /* 0x0000001f0c007819 */ /* 0x00afe200000006ff */
[----:B------:R-:W-:Y:S01]  /*23e0*/  @!P1 SYNCS.ARRIVE.TRANS64.A1T0 RZ, [UR6+0x1c8], RZ ;  /* 0x0001c8ffffff99a7 */ /* 0x000fe20008100006 */
[----:B------:R-:W-:-:S06]  /*23f0*/  UISETP.GT.AND UP0, UPT, UR43, UR41, UPT ;  /* 0x000000292b00728c */ /* 0x000fcc000bf04270 */
[----:B--2-4-:R1:W2:Y:S03]  /*2400*/  SYNCS.PHASECHK.TRANS64.TRYWAIT P0, [UR4+0xd0], R0 ;  /* 0x0000d000ff0075a7 */ /* 0x0142a60008001104 */
[----:B------:R-:W-:Y:S05]  /*2410*/  BRA.U !UP0, `(.L_x_33) ;  /* 0x0000000108cc7547 */ /* 0x000fea000b800000 */
[----:B------:R-:W-:Y:S01]  /*2420*/  UIADD3 UR28, UPT, UPT, UR47, UR13, URZ ;  /* 0x0000000d2f1c7290 */ /* 0x000fe2000fffe0ff */
[----:B------:R-:W-:-:S11]  /*2430*/  UMOV UR4, UR7 ;  /* 0x0000000700047c82 */ /* 0x000fd60008000000 */
.L_x_39:
[----:B------:R-:W-:Y:S01]  /*2440*/  ULEA UR17, UR4, UR6, 0x3 ;  /* 0x0000000604117291 */ /* 0x000fe2000f8e18ff */
[----:B--2---:R-:W-:Y:S01]  /*2450*/  @P3 MOV R2, 0x4000 ;  /* 0x0000400000023802 */ /* 0x004fe20000000f00 */
[----:B--2-4-:R-:W-:Y:S10]  /*2460*/  @P0 BRA `(.L_x_34) ;  /* 0x00000000000c0947 */ /* 0x014ff40003800000 */
[----:B------:R-:W-:-:S04]  /*2470*/  SHF.L.U32 R3, R12, 0x1f, RZ ;  /* 0x0000001f0c037819 */ /* 0x000fc800000006ff */
[----:B------:R-:W2:Y:S02]  /*2480*/  SYNCS.PHASECHK.TRANS64.TRYWAIT P0, [UR17+0xd0], R3 ;  /* 0x0000d003ff0075a7 */ /* 0x000ea40008001111 */
[----:B--2---:R-:W-:Y:S05]  /*2490*/  @!P0 BRA `(.L_x_35) ;  /* 0x0000006c00108947 */ /* 0x004fea0003800000 */
.L_x_34:
[----:B------:R2:W-:Y:S01]  /*24a0*/  @P3 SYNCS.ARRIVE.TRANS64 RZ, [UR17], R2 ;  /* 0x00000002ffff39a7 */ /* 0x0005e20008000011 */
[----:B------:R-:W-:-:S04]  /*24b0*/  ULOP3.LUT UR5, UR25, 0x2, URZ, 0xfc, !UPT ;  /* 0x0000000219057892 */ /* 0x000fc8000f8efcff */
[----:B------:R-:W-:-:S09]  /*24c0*/  UISETP.NE.AND UP0, UPT, UR5, 0x2, UPT ;  /* 0x000000020500788c */ /* 0x000fd2000bf05270 */
[----:B------:R-:W-:Y:S05]  /*24d0*/  BRA.U UP0, `(.L_x_36) ;  /* 0x0000000100047547 */ /* 0x000fea000b800000 */
[----:B------:R-:W-:Y:S05]  /*24e0*/  BPT.TRAP 0x1 ;  /* 0x000000040000795c */ /* 0x000fea0000300000 */
.L_x_36:
[----:B------:R-:W-:Y:S04]  /*24f0*/  BSSY.RECONVERGENT B0, `(.L_x_37) ;  /* 0x0000003000007945 */ /* 0x000fe80003800200 */
[----:B------:R-:W-:Y:S05]  /*2500*/  @!P2 BRA `(.L_x_38) ;  /* 0x000000000004a947 */ /* 0x000fea0003800000 */
[----:B------:R-:W-:Y:S05]  /*2510*/  BPT.TRAP 0x1 ;  /* 0x000000040000795c */ /* 0x000fea0000300000 */
.L_x_38:
[----:B------:R-:W-:Y:S05]  /*2520*/  BSYNC.RECONVERGENT B0 ;  /* 0x0000000000007941 */ /* 0x000fea0003800200 */
.L_x_37:
[----:B------:R-:W-:Y:S02]  /*2530*/  UIADD3 UR5, UPT, UPT, UR4, 0x1, URZ ;  /* 0x0000000104057890 */ /* 0x000fe4000fffe0ff */
[----:B------:R-:W-:Y:S02]  /*2540*/  USHF.L.U32 UR4, UR4, 0xc, URZ ;  /* 0x0000000c04047899 */ /* 0x000fe400080006ff */
[----:B------:R-:W-:Y:S02]  /*2550*/  UISETP.NE.AND UP0, UPT, UR5, 0x1a, UPT ;  /* 0x0000001a0500788c */ /* 0x000fe4000bf05270 */
[----:B------:R-:W-:Y:S02]  /*2560*/  USHF.L.U32 UR18, UR13, 0x6, URZ ;  /* 0x000000060d127899 */ /* 0x000fe400080006ff */
[----:B------:R-:W-:Y:S02]  /*2570*/  USEL UR8, URZ, 0x1, UP0 ;  /* 0x00000001ff087887 */ /* 0x000fe40008000000 */
[----:B------:R-:W-:-:S02]  /*2580*/  USEL UR7, UR5, URZ, UP0 ;  /* 0x000000ff05077287 */ /* 0x000fc40008000000 */
[----:B------:R-:W-:Y:S02]  /*2590*/  UIADD3 UR22, UP0, UPT, UR30, 0x180, URZ ;  /* 0x000001801e167890 */ /* 0x000fe4000ff1e0ff */
[----:B------:R-:W-:Y:S01]  /*25a0*/  ULEA UR5, UR7, UR6, 0x3 ;  /* 0x0000000607057291 */ /* 0x000fe2000f8e18ff */
[----:B------:R-:W-:Y:S01]  /*25b0*/  LOP3.LUT R12, R12, UR8, RZ, 0x3c, !PT ;  /* 0x000000080c0c7c12 */ /* 0x000fe2000f8e3cff */
[----:B------:R-:W-:Y:S02]  /*25c0*/  UIADD3 UR13, UPT, UPT, UR13, 0x1, URZ ;  /* 0x000000010d0d7890 */ /* 0x000fe4000fffe0ff */
[----:B------:R-:W-:Y:S01]  /*25d0*/  UIADD3 UR14, UP1, UPT, UR30, 0x80, URZ ;  /* 0x000000801e0e7890 */ /* 0x000fe2000ff3e0ff */
[----:B-1----:R-:W-:Y:S01]  /*25e0*/  SHF.L.U32 R0, R12, 0x1f, RZ ;  /* 0x0000001f0c007819 */ /* 0x002fe200000006ff */
[----:B------:R-:W-:Y:S02]  /*25f0*/  ULOP3.LUT UR16, UR27, UR4, URZ, 0xfc, !UPT ;  /* 0x000000041b107292 */ /* 0x000fe4000f8efcff */
[----:B------:R-:W-:Y:S01]  /*2600*/  UIADD3.X UR23, UPT, UPT, URZ, UR31, URZ, UP0, !UPT ;  /* 0x0000001fff177290 */ /* 0x000fe200087fe4ff */
[----:B------:R3:W4:Y:S01]  /*2610*/  SYNCS.PHASECHK.TRANS64.TRYWAIT P0, [UR5+0xd0], R0 ;  /* 0x0000d000ff0075a7 */ /* 0x0007220008001105 */
[----:B------:R-:W-:-:S02]  /*2620*/  ULOP3.LUT UR8, UR26, UR4, URZ, 0xfc, !UPT ;  /* 0x000000041a087292 */ /* 0x000fc4000f8efcff */
[----:B------:R-:W-:Y:S02]  /*2630*/  UISETP.NE.AND UP0, UPT, UR13, UR28, UPT ;  /* 0x0000001c0d00728c */ /* 0x000fe4000bf05270 */
[----:B------:R-:W-:Y:S02]  /*2640*/  ULOP3.LUT UR17, UR17, 0xfefffff8, URZ, 0xc0, !UPT ;  /* 0xfefffff811117892 */ /* 0x000fe4000f8ec0ff */
[----:B------:R-:W-:Y:S02]  /*2650*/  UIADD3 UR16, UPT, UPT, UR6, 0x4400, UR16 ;  /* 0x0000440006107890 */ /* 0x000fe4000fffe010 */
[----:B------:R-:W-:Y:S02]  /*2660*/  UIADD3.X UR15, UPT, UPT, URZ, UR31, URZ, UP1, !UPT ;  /* 0x0000001fff0f7290 */ /* 0x000fe40008ffe4ff */
[----:B------:R-:W-:Y:S02]  /*2670*/  UPRMT UR5, URZ, 0x5410, UR24 ;  /* 0x00005410ff057896 */ /* 0x000fe40008000018 */
[----:B------:R-:W-:-:S02]  /*2680*/  UIADD3 UR8, UPT, UPT, UR6, 0x1e400, UR8 ;  /* 0x0001e40006087890 */ /* 0x000fc4000fffe008 */
[----:B------:R-:W-:Y:S01]  /*2690*/  UPRMT UR4, URZ, 0x5410, UR21 ;  /* 0x00005410ff047896 */ /* 0x000fe20008000015 */
[----:B------:R-:W-:Y:S01]  /*26a0*/  UMOV UR32, 0x0 ;  /* 0x0000000000207882 */ /* 0x000fe20000000000 */
[----:B------:R-:W-:Y:S01]  /*26b0*/  UMOV UR33, 0x10000000 ;  /* 0x1000000000217882 */ /* 0x000fe20000000000 */
[----:B------:R-:W-:Y:S01]  /*26c0*/  UMOV UR19, UR35 ;  /* 0x0000002300137c82 */ /* 0x000fe20008000000 */
[----:B------:R-:W-:Y:S01]  /*26d0*/  UMOV UR20, UR36 ;  /* 0x0000002400147c82 */ /* 0x000fe20008000000 */
[----:B------:R-:W-:Y:S01]  /*26e0*/  UMOV UR12, UR36 ;  /* 0x00000024000c7c82 */ /* 0x000fe20008000000 */
[----:B------:R-:W-:Y:S01]  /*26f0*/  UMOV UR9, UR17 ;  /* 0x0000001100097c82 */ /* 0x000fe20008000000 */
[----:B------:R-:W-:Y:S01]  /*2700*/  UMOV UR10, UR18 ;  /* 0x00000012000a7c82 */ /* 0x000fe20008000000 */
[----:B------:R-:W-:Y:S01]  /*2710*/  UTMALDG.3D.MULTICAST.2CTA [UR16], [UR14], UR5, desc[UR32] ;  /* 0x000020100e0073b4 */ /* 0x000fe20008211805 */
[----:B------:R1:W-:Y:S02]  /*2720*/  UTMALDG.3D.MULTICAST.2CTA [UR8], [UR22], UR4, desc[UR32] ;  /* 0x00002008160073b4 */ /* 0x0003e40008211804 */
[----:B-1----:R-:W-:Y:S01]  /*2730*/  UMOV UR4, UR7 ;  /* 0x0000000700047c82 */ /* 0x002fe20008000000 */
[----:B---3--:R-:W-:Y:S05]  /*2740*/  BRA.U UP0, `(.L_x_39) ;  /* 0xfffffffd003c7547 */ /* 0x008fea000b83ffff */
.L_x_33:
[C---:B------:R-:W-:Y:S01]  /*2750*/  LEA R3, R11.reuse, UR6, 0x3 ;  /* 0x000000060b037c11 */ /* 0x040fe2000f8e18ff */
[----:B------:R-:W-:Y:S01]  /*2760*/  NOP ;  /* 0x0000000000007918 */ /* 0x000fe20000000000 */
[----:B-1----:R-:W-:Y:S02]  /*2770*/  SHF.L.U32 R0, R10, 0x1f, RZ ;  /* 0x0000001f0a007819 */ /* 0x002fe400000006ff */
[----:B------:R-:W-:Y:S02]  /*2780*/  LEA R5, R11, UR6, 0x4 ;  /* 0x000000060b057c11 */ /* 0x000fe4000f8e20ff */
[----:B--2-4-:R-:W1:Y:S02]  /*2790*/  SYNCS.PHASECHK.TRANS64.TRYWAIT P0, [R3+URZ+0x1d0], R0 ;  /* 0x0001d000030075a7 */ /* 0x014e6400080011ff */
[----:B-1----:R-:W-:Y:S05]  /*27a0*/  @!P0 BRA `(.L_x_40) ;  /* 0x0000006800648947 */ /* 0x002fea0003800000 */
.L_x_149:
[----:B------:R-:W2:Y:S01]  /*27b0*/  LDS.128 R4, [R5+0x260] ;  /* 0x0002600005047984 */ /* 0x000ea20000000c00 */
[----:B------:R-:W-:Y:S01]  /*27c0*/  UISETP.GE.AND UP0, UPT, UR42, 0x1, UPT ;  /* 0x000000012a00788c */ /* 0x000fe2000bf06270 */
[----:B------:R-:W-:Y:S01]  /*27d0*/  @!PT LDS RZ, [RZ] ;  /* 0x00000000fffff984 */ /* 0x000fe20000000800 */
[----:B------:R-:W-:Y:S01]  /*27e0*/  @!PT LDS RZ, [RZ] ;  /* 0x00000000fffff984 */ /* 0x000fe20000000800 */
[----:B------:R-:W-:Y:S01]  /*27f0*/  @!PT LDS RZ, [RZ] ;  /* 0x00000000fffff984 */ /* 0x000fe20000000800 */
[----:B------:R-:W-:Y:S01]  /*2800*/  @!PT LDS RZ, [RZ] ;  /* 0x00000000fffff984 */ /* 0x000fe20000000800 */
[----:B------:R3:W-:Y:S06]  /*2810*/  MEMBAR.ALL.CTA ;  /* 0x0000000000007992 */ /* 0x0007ec0000008000 */
[----:B---3--:R-:W3:Y:S01]  /*2820*/  FENCE.VIEW.ASYNC.S ;  /* 0x00000000000073c6 */ /* 0x008ee20000000000 */
[----:B--2---:R-:W-:-:S13]  /*2830*/  LOP3.LUT P0, RZ, R6, 0x1, RZ, 0xc0, !PT ;  /* 0x0000000106ff7812 */ /* 0x004fda000780c0ff */
[----:B---3--:R-:W-:Y:S01]  /*2840*/  VOTEU.ANY UP1, P0 ;  /* 0x0000000000ff7886 */ /* 0x008fe20000020100 */
[----:B------:R-:W-:-:S13]  /*2850*/  PLOP3.LUT P0, PT, PT, PT, UP1, 0x80, 0x8 ;  /* 0x000000000008781c */ /* 0x000fda0003f0f018 */
[----:B-1----:R-:W-:Y:S02]  /*2860*/  @P0 LOP3.LUT R0, R5, 0xffff, RZ, 0xc0, !PT ;  /* 0x0000ffff05000812 */ /* 0x002fe400078ec0ff */
[----:B------:R-:W-:Y:S02]  /*2870*/  @P0 MOV R2, R4 ;  /* 0x0000000400020202 */ /* 0x000fe40000000f00 */
[----:B------:R-:W-:Y:S01]  /*2880*/  @P0 R2UR UR5, R0 ;  /* 0x00000000000502ca */ /* 0x000fe200000e0000 */
[----:B------:R-:W-:Y:S01]  /*2890*/  VIADD R0, R3, 0x1e0 ;  /* 0x000001e003007836 */ /* 0x000fe20000000000 */
[----:B------:R-:W-:Y:S02]  /*28a0*/  @P0 SHF.R.U32.HI R4, RZ, 0x10, R5 ;  /* 0x00000010ff040819 */ /* 0x000fe40000011605 */
[----:B------:R-:W-:Y:S02]  /*28b0*/  @P0 R2UR UR8, R2 ;  /* 0x00000000020802ca */ /* 0x000fe400000e0000 */
[----:B------:R-:W-:-:S02]  /*28c0*/  PRMT R0, RZ, 0x654, R0 ;  /* 0x00000654ff007816 */ /* 0x000fc40000000000 */
[----:B------:R-:W-:Y:S02]  /*28d0*/  @P0 R2UR UR4, R4 ;  /* 0x00000000040402ca */ /* 0x000fe400000e0000 */
[----:B------:R1:W-:Y:S03]  /*28e0*/  SYNCS.ARRIVE.TRANS64.RED.A1T0 RZ, [R0+URZ], RZ ;  /* 0x000000ff00ff79a7 */ /* 0x0003e600081004ff */
[----:B------:R-:W-:-:S04]  /*28f0*/  @UP1 UMOV UR37, UR5 ;  /* 0x0000000500251c82 */ /* 0x000fc80008000000 */
[----:B------:R-:W-:-:S04]  /*2900*/  @UP1 UMOV UR38, UR8 ;  /* 0x0000000800261c82 */ /* 0x000fc80008000000 */
[----:B------:R-:W-:Y:S01]  /*2910*/  @UP1 UMOV UR36, UR4 ;  /* 0x0000000400241c82 */ /* 0x000fe20008000000 */
[----:B------:R-:W-:Y:S05]  /*2920*/  BRA.U !UP0, `(.L_x_41) ;  /* 0x0000000108d47547 */ /* 0x000fea000b800000 */
[----:B------:R-:W2:Y:S01]  /*2930*/  LDCU.128 UR12, c[0x0][0xb10] ;  /* 0x00016200ff0c77ac */ /* 0x000ea20008000c00 */
[----:B------:R-:W3:Y:S01]  /*2940*/  LDCU UR28, c[0x0][0xb20] ;  /* 0x00016400ff1c77ac */ /* 0x000ee20008000800 */
[----:B------:R-:W4:Y:S01]  /*2950*/  LDCU UR20, c[0x0][0xb0c] ;  /* 0x00016180ff1477ac */ /* 0x000f220008000800 */
[----:B------:R-:W1:Y:S01]  /*2960*/  LDCU.64 UR10, c[0x0][0xb28] ;  /* 0x00016500ff0a77ac */ /* 0x000e620008000a00 */
[----:B------:R-:W-:Y:S02]  /*2970*/  UISETP.NE.AND UP3, UPT, UR42, 0x1, UPT ;  /* 0x000000012a00788c */ /* 0x000fe4000bf65270 */
[----:B--2---:R-:W-:Y:S02]  /*2980*/  UIMAD.WIDE.U32 UR8, UR39, UR15, URZ ;  /* 0x0000000f270872a5 */ /* 0x004fe4000f8e00ff */
[----:B------:R-:W-:Y:S02]  /*2990*/  UIMAD.WIDE.U32 UR4, UR40, UR12, URZ ;  /* 0x0000000c280472a5 */ /* 0x000fe4000f8e00ff */
[----:B------:R-:W-:-:S02]  /*29a0*/  UISETP.NE.AND UP0, UPT, UR14, 0x1, UPT ;  /* 0x000000010e00788c */ /* 0x000fc4000bf05270 */
[----:B------:R-:W-:Y:S01]  /*29b0*/  UIMAD.WIDE.U32 UR22, UR37, UR15, URZ ;  /* 0x0000000f251672a5 */ /* 0x000fe2000f8e00ff */
[----:B------:R-:W-:Y:S02]  /*29c0*/  UMOV UR8, UR9 ;  /* 0x0000000900087c82 */ /* 0x000fe40008000000 */
[----:B------:R-:W-:Y:S01]  /*29d0*/  UMOV UR4, UR5 ;  /* 0x0000000500047c82 */ /* 0x000fe20008000000 */
[----:B---3--:R-:W-:Y:S02]  /*29e0*/  USHF.R.U32.HI UR8, URZ, UR28, UR8 ;  /* 0x0000001cff087299 */ /* 0x008fe40008011608 */
[----:B----4-:R-:W-:Y:S02]  /*29f0*/  UISETP.NE.AND UP2, UPT, UR20, 0x1, UPT ;  /* 0x000000011400788c */ /* 0x010fe4000bf45270 */
[----:B------:R-:W-:Y:S02]  /*2a00*/  USHF.R.U32.HI UR4, URZ, UR13, UR4 ;  /* 0x0000000dff047299 */ /* 0x000fe40008011604 */
[----:B------:R-:W-:-:S02]  /*2a10*/  USEL UR5, UR39, UR8, !UP0 ;  /* 0x0000000827057287 */ /* 0x000fc4000c000000 */
[----:B------:R-:W-:Y:S02]  /*2a20*/  USEL UR8, UR40, UR4, !UP2 ;  /* 0x0000000428087287 */ /* 0x000fe4000d000000 */
[----:B-1----:R-:W-:Y:S01]  /*2a30*/  UIMAD.WIDE.U32 UR16, UR5, UR10, URZ ;  /* 0x0000000a051072a5 */ /* 0x002fe2000f8e00ff */
[----:B------:R-:W-:Y:S01]  /*2a40*/  UMOV UR4, UR23 ;  /* 0x0000001700047c82 */ /* 0x000fe20008000000 */
[----:B------:R-:W-:Y:S02]  /*2a50*/  UIMAD.WIDE.U32 UR18, UR38, UR12, URZ ;  /* 0x0000000c261272a5 */ /* 0x000fe4000f8e00ff */
[----:B------:R-:W-:-:S03]  /*2a60*/  UIMAD.WIDE.U32 UR22, UR8, UR10, URZ ;  /* 0x0000000a081672a5 */ /* 0x000fc6000f8e00ff */
[----:B------:R-:W-:Y:S01]  /*2a70*/  UMOV UR16, UR17 ;  /* 0x0000001100107c82 */ /* 0x000fe20008000000 */
[----:B------:R-:W-:Y:S02]  /*2a80*/  USHF.R.U32.HI UR4, URZ, UR28, UR4 ;  /* 0x0000001cff047299 */ /* 0x000fe40008011604 */
[----:B------:R-:W-:Y:S01]  /*2a90*/  @UP3 USHF.R.U32.HI UR5, URZ, UR11, UR16 ;  /* 0x0000000bff053299 */ /* 0x000fe20008011610 */
[----:B------:R-:W-:Y:S01]  /*2aa0*/  UMOV UR18, UR19 ;  /* 0x0000001300127c82 */ /* 0x000fe20008000000 */
[----:B------:R-:W-:Y:S01]  /*2ab0*/  UMOV UR22, UR23 ;  /* 0x0000001700167c82 */ /* 0x000fe20008000000 */
[----:B------:R-:W-:Y:S02]  /*2ac0*/  USHF.R.U32.HI UR13, URZ, UR13, UR18 ;  /* 0x0000000dff0d7299 */ /* 0x000fe40008011612 */
[----:B------:R-:W-:Y:S02]  /*2ad0*/  USEL UR4, UR37, UR4, !UP0 ;  /* 0x0000000425047287 */ /* 0x000fe4000c000000 */
[----:B------:R-:W-:-:S02]  /*2ae0*/  @UP3 USHF.R.U32.HI UR8, URZ, UR11, UR22 ;  /* 0x0000000bff083299 */ /* 0x000fc40008011616 */
[----:B------:R-:W-:Y:S02]  /*2af0*/  UIMAD UR9, UR42, UR5, URZ ;  /* 0x000000052a0972a4 */ /* 0x000fe4000f8e02ff */
[----:B------:R-:W-:Y:S02]  /*2b00*/  USEL UR5, UR38, UR13, !UP2 ;  /* 0x0000000d26057287 */ /* 0x000fe4000d000000 */
[----:B------:R-:W-:Y:S02]  /*2b10*/  UIMAD UR12, UR42, UR8, URZ ;  /* 0x000000082a0c72a4 */ /* 0x000fe4000f8e02ff */
[----:B------:R-:W-:Y:S02]  /*2b20*/  UISETP.GE.AND UP0, UPT, UR4, UR9, UPT ;  /* 0x000000090400728c */ /* 0x000fe4000bf06270 */
[----:B------:R-:W-:Y:S02]  /*2b30*/  UIMAD.WIDE.U32 UR16, UR4, UR10, URZ ;  /* 0x0000000a041072a5 */ /* 0x000fe4000f8e00ff */
[----:B------:R-:W-:-:S02]  /*2b40*/  UISETP.GE.OR UP0, UPT, UR5, UR12, UP0 ;  /* 0x0000000c0500728c */ /* 0x000fc40008706670 */
        /* <DEDUP_REMOVED lines=19> */
.L_x_41:
[----:B------:R-:W2:Y:S02]  /*2c80*/  LDCU UR4, c[0x0][0xb30] ;  /* 0x00016600ff0477ac */ /* 0x000ea40008000800 */
[----:B--2---:R-:W-:-:S09]  /*2c90*/  UISETP.NE.AND UP0, UPT, UR4, 0x1, UPT ;  /* 0x000000010400788c */ /* 0x004fd2000bf05270 */
[----:B------:R-:W-:Y:S05]  /*2ca0*/  BRA.U UP0, `(.L_x_42) ;  /* 0x0000000100447547 */ /* 0x000fea000b800000 */
[----:B------:R-:W2:Y:S01]  /*2cb0*/  LDCU.128 UR12, c[0x0][0xb10] ;  /* 0x00016200ff0c77ac */ /* 0x000ea20008000c00 */
[----:B------:R-:W3:Y:S01]  /*2cc0*/  LDCU UR10, c[0x0][0xb0c] ;  /* 0x00016180ff0a77ac */ /* 0x000ee20008000800 */
[----:B------:R-:W4:Y:S01]  /*2cd0*/  LDCU UR11, c[0x0][0xb20] ;  /* 0x00016400ff0b77ac */ /* 0x000f220008000800 */
[----:B--2---:R-:W-:Y:S02]  /*2ce0*/  UIMAD.WIDE.U32 UR8, UR38, UR12, URZ ;  /* 0x0000000c260872a5 */ /* 0x004fe4000f8e00ff */
[----:B------:R-:W-:Y:S02]  /*2cf0*/  UIMAD.WIDE.U32 UR4, UR37, UR15, URZ ;  /* 0x0000000f250472a5 */ /* 0x000fe4000f8e00ff */
[----:B---3--:R-:W-:Y:S02]  /*2d00*/  UISETP.NE.AND UP2, UPT, UR10, 0x1, UPT ;  /* 0x000000010a00788c */ /* 0x008fe4000bf45270 */
[----:B------:R-:W-:Y:S01]  /*2d10*/  UISETP.NE.AND UP0, UPT, UR14, 0x1, UPT ;  /* 0x000000010e00788c */ /* 0x000fe2000bf05270 */
[----:B------:R-:W-:-:S02]  /*2d20*/  UMOV UR8, UR9 ;  /* 0x0000000900087c82 */ /* 0x000fc40008000000 */
[----:B------:R-:W-:Y:S01]  /*2d30*/  UMOV UR4, UR5 ;  /* 0x0000000500047c82 */ /* 0x000fe20008000000 */
[----:B------:R-:W-:Y:S02]  /*2d40*/  USHF.R.U32.HI UR13, URZ, UR13, UR8 ;  /* 0x0000000dff0d7299 */ /* 0x000fe40008011608 */
[----:B----4-:R-:W-:Y:S02]  /*2d50*/  USHF.R.U32.HI UR4, URZ, UR11, UR4 ;  /* 0x0000000bff047299 */ /* 0x010fe40008011604 */
[----:B------:R-:W-:Y:S02]  /*2d60*/  USEL UR5, UR38, UR13, !UP2 ;  /* 0x0000000d26057287 */ /* 0x000fe4000d000000 */
[----:B------:R-:W-:-:S04]  /*2d70*/  USEL UR4, UR37, UR4, !UP0 ;  /* 0x0000000425047287 */ /* 0x000fc8000c000000 */
[----:B------:R-:W-:Y:S02]  /*2d80*/  UIADD3 UR8, UPT, UPT, UR5, -UR4, URZ ;  /* 0x8000000405087290 */ /* 0x000fe4000fffe0ff */
[----:B------:R-:W-:Y:S02]  /*2d90*/  UIADD3 UR4, UPT, UPT, -UR5, UR4, URZ ;  /* 0x0000000405047290 */ /* 0x000fe4000fffe1ff */
[----:B------:R-:W-:Y:S02]  /*2da0*/  UIMAD UR37, UR8, UR14, UR37 ;  /* 0x0000000e082572a4 */ /* 0x000fe4000f8e0225 */
[----:B------:R-:W-:-:S12]  /*2db0*/  UIMAD UR38, UR4, UR10, UR38 ;  /* 0x0000000a042672a4 */ /* 0x000fd8000f8e0226 */
.L_x_42:
[----:B------:R-:W-:Y:S01]  /*2dc0*/  VIADD R11, R11, 0x1 ;  /* 0x000000010b0b7836 */ /* 0x000fe20000000000 */
[----:B------:R-:W-:Y:S01]  /*2dd0*/  PLOP3.LUT P1, PT, PT, PT, PT, 0x80, 0x8 ;  /* 0x000000000008781c */ /* 0x000fe20003f2f070 */
[----:B------:R-:W-:Y:S02]  /*2de0*/  UIADD3 UR20, UPT, UPT, UR38, UR61, URZ ;  /* 0x0000003d26147290 */ /* 0x000fe4000fffe0ff */
[----:B------:R-:W-:Y:S01]  /*2df0*/  UIADD3 UR28, UPT, UPT, UR37, UR62, URZ ;  /* 0x0000003e251c7290 */ /* 0x000fe2000fffe0ff */
[----:B------:R-:W-:-:S04]  /*2e00*/  ISETP.NE.AND P0, PT, R11, 0x2, PT ;  /* 0x000000020b00780c */ /* 0x000fc80003f05270 */
[----:B------:R-:W-:Y:S02]  /*2e10*/  SEL R3, RZ, 0x1, P0 ;  /* 0x00000001ff037807 */ /* 0x000fe40000000000 */
[----:B------:R-:W-:Y:S02]  /*2e20*/  SEL R11, R11, RZ, P0 ;  /* 0x000000ff0b0b7207 */ /* 0x000fe40000000000 */
[----:B------:R-:W-:Y:S01]  /*2e30*/  LOP3.LUT R10, R10, R3, RZ, 0x3c, !PT ;  /* 0x000000030a0a7212 */ /* 0x000fe200078e3cff */
[----:B------:R-:W-:Y:S06]  /*2e40*/  BRA.U UP1, `(.L_x_43) ;  /* 0xfffffff1011c7547 */ /* 0x000fec000b83ffff */
[----:B------:R-:W-:Y:S01]  /*2e50*/  UIADD3 UR8, UPT, UPT, UR6, 0xd0, URZ ;  /* 0x000000d006087890 */ /* 0x000fe2000fffe0ff */
[----:B------:R-:W-:-:S03]  /*2e60*/  SHF.L.U32 R3, R12, 0x1f, RZ ;  /* 0x0000001f0c037819 */ /* 0x000fc600000006ff */
[----:B------:R-:W-:-:S09]  /*2e70*/  ULEA UR4, UR7, UR8, 0x3 ;  /* 0x0000000807047291 */ /* 0x000fd2000f8e18ff */
[----:B------:R-:W2:Y:S02]  /*2e80*/  SYNCS.PHASECHK.TRANS64.TRYWAIT P0, [UR4], R3 ;  /* 0x00000003ff0075a7 */ /* 0x000ea40008001104 */
[----:B--2---:R-:W-:Y:S05]  /*2e90*/  @!P0 BRA `(.L_x_44) ;  /* 0x0000006000bc8947 */ /* 0x004fea0003800000 */
.L_x_151:
[----:B------:R-:W-:-:S04]  /*2ea0*/  UIADD3 UR4, UPT, UPT, UR7, 0x1, URZ ;  /* 0x0000000107047890 */ /* 0x000fc8000fffe0ff */
[----:B------:R-:W-:-:S04]  /*2eb0*/  UISETP.NE.AND UP0, UPT, UR4, 0x1a, UPT ;  /* 0x0000001a0400788c */ /* 0x000fc8000bf05270 */
[----:B------:R-:W-:Y:S02]  /*2ec0*/  USEL UR6, URZ, 0x1, UP0 ;  /* 0x00000001ff067887 */ /* 0x000fe40008000000 */
[----:B------:R-:W-:-:S04]  /*2ed0*/  USEL UR4, UR4, URZ, UP0 ;  /* 0x000000ff04047287 */ /* 0x000fc80008000000 */
[----:B------:R-:W-:Y:S01]  /*2ee0*/  ULEA UR5, UR4, UR8, 0x3 ;  /* 0x0000000804057291 */ /* 0x000fe2000f8e18ff */
[----:B------:R-:W-:-:S04]  /*2ef0*/  LOP3.LUT R2, R12, UR6, RZ, 0x3c, !PT ;  /* 0x000000060c027c12 */ /* 0x000fc8000f8e3cff */
[----:B-1----:R-:W-:-:S04]  /*2f00*/  SHF.L.U32 R3, R2, 0x1f, RZ ;  /* 0x0000001f02037819 */ /* 0x002fc800000006ff */
[----:B------:R-:W1:Y:S02]  /*2f10*/  SYNCS.PHASECHK.TRANS64.TRYWAIT P0, [UR5], R3 ;  /* 0x00000003ff0075a7 */ /* 0x000e640008001105 */
[----:B-1----:R-:W-:Y:S05]  /*2f20*/  @!P0 BRA `(.L_x_45) ;  /* 0x0000006000b08947 */ /* 0x002fea0003800000 */
.L_x_153:
        /* <DEDUP_REMOVED lines=9> */
.L_x_155:
        /* <DEDUP_REMOVED lines=9> */
.L_x_157:
        /* <DEDUP_REMOVED lines=9> */
.L_x_159:
        /* <DEDUP_REMOVED lines=9> */
.L_x_161:
        /* <DEDUP_REMOVED lines=9> */
.L_x_163:
        /* <DEDUP_REMOVED lines=9> */
.L_x_165:
        /* <DEDUP_REMOVED lines=9> */
.L_x_167:
        /* <DEDUP_REMOVED lines=9> */
.L_x_169:
        /* <DEDUP_REMOVED lines=9> */
.L_x_171:
        /* <DEDUP_REMOVED lines=9> */
.L_x_173:
        /* <DEDUP_REMOVED lines=9> */
.L_x_175:
        /* <DEDUP_REMOVED lines=9> */
.L_x_177:
        /* <DEDUP_REMOVED lines=9> */
.L_x_179:
        /* <DEDUP_REMOVED lines=9> */
.L_x_181:
        /* <DEDUP_REMOVED lines=9> */
.L_x_183:
        /* <DEDUP_REMOVED lines=9> */
.L_x_185:
        /* <DEDUP_REMOVED lines=9> */
.L_x_187:
        /* <DEDUP_REMOVED lines=9> */
.L_x_189:
        /* <DEDUP_REMOVED lines=9> */
.L_x_191:
        /* <DEDUP_REMOVED lines=9> */
.L_x_193:
        /* <DEDUP_REMOVED lines=9> */
.L_x_195:
        /* <DEDUP_REMOVED lines=9> */
.L_x_197:
        /* <DEDUP_REMOVED lines=9> */
.L_x_199:
[----:B------:R-:W-:-:S04]  /*3c20*/  UIADD3 UR4, UPT, UPT, UR4, 0x1, URZ ;  /* 0x0000000104047890 */ /* 0x000fc8000fffe0ff */
[----:B------:R-:W-:-:S04]  /*3c30*/  UISETP.NE.AND UP0, UPT, UR4, 0x1a, UPT ;  /* 0x0000001a0400788c */ /* 0x000fc8000bf05270 */
[----:B------:R-:W-:Y:S02]  /*3c40*/  USEL UR5, URZ, 0x1, UP0 ;  /* 0x00000001ff057887 */ /* 0x000fe40008000000 */
[----:B------:R-:W-:-:S04]  /*3c50*/  USEL UR4, UR4, URZ, UP0 ;  /* 0x000000ff04047287 */ /* 0x000fc80008000000 */
[----:B------:R-:W-:Y:S01]  /*3c60*/  ULEA UR4, UR4, UR8, 0x3 ;  /* 0x0000000804047291 */ /* 0x000fe2000f8e18ff */
[----:B-1----:R-:W-:-:S04]  /*3c70*/  LOP3.LUT R3, R2, UR5, RZ, 0x3c, !PT ;  /* 0x0000000502037c12 */ /* 0x002fc8000f8e3cff */
[----:B------:R-:W-:Y:S01]  /*3c80*/  SHF.L.U32 R3, R3, 0x1f, RZ ;  /* 0x0000001f03037819 */ /* 0x000fe200000006ff */
[----:B------:R-:W-:-:S07]  /*3c90*/  IMAD.U32 R0, RZ, RZ, UR4 ;  /* 0x00000004ff007e24 */ /* 0x000fce000f8e00ff */
.L_x_69:
[----:B-1----:R1:W2:Y:S02]  /*3ca0*/  SYNCS.PHASECHK.TRANS64.TRYWAIT P0, [R0+URZ], R3 ;  /* 0x00000003000075a7 */ /* 0x0022a400080011ff */
[----:B--2---:R-:W-:Y:S05]  /*3cb0*/  @!P0 NANOSLEEP.SYNCS 0x989680 ;  /* 0x009896800000895d */ /* 0x004fea0003900000 */
[----:B------:R-:W2:Y:S02]  /*3cc0*/  @!P0 SYNCS.PHASECHK.TRANS64 P0, [R0+URZ], R3 ;  /* 0x00000003000085a7 */ /* 0x000ea400080010ff */
[----:B--2---:R-:W-:Y:S05]  /*3cd0*/  @P0 EXIT ;  /* 0x000000000000094d */ /* 0x004fea0003800000 */
[----:B------:R-:W-:Y:S05]  /*3ce0*/  BRA `(.L_x_69) ;  /* 0xfffffffc00ec7947 */ /* 0x000fea000383ffff */
.L_x_23:
[----:B------:R-:W-:-:S04]  /*3cf0*/  UISETP.NE.AND UP0, UPT, UR45, URZ, UPT ;  /* 0x000000ff2d00728c */ /* 0x000fc8000bf05270 */
[----:B------:R-:W-:-:S09]  /*3d00*/  UISETP.NE.OR UP0, UPT, UR25, 0x1, UP0 ;  /* 0x000000011900788c */ /* 0x000fd20008705670 */
[----:B------:R-:W-:Y:S05]  /*3d10*/  BRA.U UP0, `(.L_x_70) ;  /* 0x0000000500487547 */ /* 0x000fea000b800000 */
[----:B------:R-:W-:Y:S01]  /*3d20*/  ISETP.GE.U32.AND P2, PT, R0, 0x10, PT ;  /* 0x000000100000780c */ /* 0x000fe20003f46070 */
[----:B------:R-:W-:Y:S01]  /*3d30*/  IMAD.MOV.U32 R12, RZ, RZ, 0x1 ;  /* 0x00000001ff0c7424 */ /* 0x000fe200078e00ff */
[----:B------:R-:W-:Y:S02]  /*3d40*/  CS2R R10, SRZ ;  /* 0x00000000000a7805 */ /* 0x000fe4000001ff00 */
[----:B------:R-:W-:Y:S01]  /*3d50*/  CS2R R8, SRZ ;  /* 0x0000000000087805 */ /* 0x000fe2000001ff00 */
[----:B------:R-:W-:Y:S01]  /*3d60*/  UMOV UR6, 0x400 ;  /* 0x0000040000067882 */ /* 0x000fe20000000000 */
[----:B------:R-:W-:Y:S01]  /*3d70*/  UMOV UR5, URZ ;  /* 0x000000ff00057c82 */ /* 0x000fe20008000000 */
[----:B------:R-:W-:-:S12]  /*3d80*/  ULEA UR6, UR45, UR6, 0x18 ;  /* 0x000000062d067291 */ /* 0x000fd8000f8ec0ff */
.L_x_74:
[----:B------:R-:W-:Y:S02]  /*3d90*/  LEA R2, R8, UR6, 0x3 ;  /* 0x0000000608027c11 */ /* 0x000fe4000f8e18ff */
[----:B------:R-:W-:-:S03]  /*3da0*/  SHF.L.U32 R5, R9, 0x1f, RZ ;  /* 0x0000001f09057819 */ /* 0x000fc600000006ff */
[----:B------:R-:W-:Y:S01]  /*3db0*/  VIADD R4, R2, 0x240 ;  /* 0x0000024002047836 */ /* 0x000fe20000000000 */
[----:B------:R-:W1:Y:S02]  /*3dc0*/  SYNCS.PHASECHK.TRANS64.TRYWAIT P0, [R2+URZ+0x230], R5 ;  /* 0x00023005020075a7 */ /* 0x000e6400080011ff */
[----:B-1----:R-:W-:Y:S05]  /*3dd0*/  @!P0 BRA `(.L_x_71) ;  /* 0x0000005c00448947 */ /* 0x002fea0003800000 */
.L_x_200:
[----:B------:R-:W-:Y:S01]  /*3de0*/  ULEA UR4, UR5, UR6, 0x3 ;  /* 0x0000000605047291 */ /* 0x000fe2000f8e18ff */
[----:B------:R-:W-:Y:S02]  /*3df0*/  PRMT R4, RZ, 0x654, R4 ;  /* 0x00000654ff047816 */ /* 0x000fe40000000004 */
[----:B-1----:R-:W-:Y:S01]  /*3e00*/  SHF.L.U32 R5, R12, 0x1f, RZ ;  /* 0x0000001f0c057819 */ /* 0x002fe200000006ff */
[----:B------:R-:W-:Y:S01]  /*3e10*/  UIADD3 UR7, UPT, UPT, UR4, 0x1d0, URZ ;  /* 0x000001d004077890 */ /* 0x000fe2000fffe0ff */
[----:B------:R1:W-:Y:S05]  /*3e20*/  SYNCS.ARRIVE.TRANS64.RED.A1T0 RZ, [R4+URZ], RZ ;  /* 0x000000ff04ff79a7 */ /* 0x0003ea00081004ff */
[----:B------:R-:W-:Y:S01]  /*3e30*/  IMAD.U32 R7, RZ, RZ, UR7 ;  /* 0x00000007ff077e24 */ /* 0x000fe2000f8e00ff */
[----:B------:R-:W2:Y:S04]  /*3e40*/  SYNCS.PHASECHK.TRANS64.TRYWAIT P0, [UR4+0x1e0], R5 ;  /* 0x0001e005ff0075a7 */ /* 0x000ea80008001104 */
[----:B------:R-:W-:Y:S01]  /*3e50*/  PRMT R6, R0, 0x654, R7 ;  /* 0x0000065400067816 */ /* 0x000fe20000000007 */
[----:B-1----:R-:W-:Y:S01]  /*3e60*/  @!P2 IMAD.MOV.U32 R4, RZ, RZ, 0x10 ;  /* 0x00000010ff04a424 */ /* 0x002fe200078e00ff */
[----:B--2---:R-:W-:Y:S06]  /*3e70*/  @!P0 BRA `(.L_x_72) ;  /* 0x0000005c00308947 */ /* 0x004fec0003800000 */
.L_x_202:
[----:B------:R-:W-:Y:S01]  /*3e80*/  ULEA UR8, UR5, UR6, 0x4 ;  /* 0x0000000605087291 */ /* 0x000fe2000f8e20ff */
[----:B------:R-:W-:Y:S01]  /*3e90*/  SEL R3, R6, R3, !P2 ;  /* 0x0000000306037207 */ /* 0x000fe20005000000 */
[----:B------:R-:W-:Y:S01]  /*3ea0*/  UIADD3 UR9, UPT, UPT, UR4, 0x1d0, URZ ;  /* 0x000001d004097890 */ /* 0x000fe2000fffe0ff */
[----:B-1----:R-:W-:Y:S01]  /*3eb0*/  LEA R2, R11, UR6, 0x3 ;  /* 0x000000060b027c11 */ /* 0x002fe2000f8e18ff */
[----:B------:R-:W-:Y:S01]  /*3ec0*/  UIADD3 UR8, UPT, UPT, UR8, 0x260, URZ ;  /* 0x0000026008087890 */ /* 0x000fe2000fffe0ff */
[----:B------:R-:W-:Y:S01]  /*3ed0*/  SHF.L.U32 R5, R10, 0x1f, RZ ;  /* 0x0000001f0a057819 */ /* 0x000fe200000006ff */
[----:B------:R1:W-:Y:S01]  /*3ee0*/  @!P2 SYNCS.ARRIVE.TRANS64.RED RZ, [R3+URZ], R4 ;  /* 0x0000000403ffa9a7 */ /* 0x0003e200080004ff */
[----:B------:R-:W-:Y:S01]  /*3ef0*/  UIADD3 UR4, UPT, UPT, UR5, 0x1, URZ ;  /* 0x0000000105047890 */ /* 0x000fe2000fffe0ff */
[----:B------:R-:W-:-:S03]  /*3f00*/  VIADD R8, R8, 0x1 ;  /* 0x0000000108087836 */ /* 0x000fc60000000000 */
[----:B------:R-:W-:Y:S02]  /*3f10*/  UISETP.NE.AND UP0, UPT, UR4, 0x2, UPT ;  /* 0x000000020400788c */ /* 0x000fe4000bf05270 */
[----:B------:R-:W-:Y:S06]  /*3f20*/  UGETNEXTWORKID.BROADCAST [UR8], [UR9] ;  /* 0x00000000080073ca */ /* 0x000fec0008000100 */
[----:B------:R-:W-:Y:S01]  /*3f30*/  USEL UR7, URZ, 0x1, UP0 ;  /* 0x00000001ff077887 */ /* 0x000fe20008000000 */
[----:B------:R-:W-:Y:S01]  /*3f40*/  ISETP.NE.AND P0, PT, R8, 0x2, PT ;  /* 0x000000020800780c */ /* 0x000fe20003f05270 */
[----:B------:R-:W-:Y:S01]  /*3f50*/  USEL UR5, UR4, URZ, UP0 ;  /* 0x000000ff04057287 */ /* 0x000fe20008000000 */
[----:B------:R-:W2:Y:S03]  /*3f60*/  SYNCS.PHASECHK.TRANS64.TRYWAIT P1, [R2+URZ+0x1d0], R5 ;  /* 0x0001d005020075a7 */ /* 0x000ea600080211ff */
[----:B------:R-:W-:Y:S01]  /*3f70*/  LOP3.LUT R12, R12, UR7, RZ, 0x3c, !PT ;  /* 0x000000070c0c7c12 */ /* 0x000fe2000f8e3cff */
[----:B-12---:R-:W-:Y:S07]  /*3f80*/  @!P1 BRA `(.L_x_73) ;  /* 0x0000005c00049947 */ /* 0x006fee0003800000 */
.L_x_203:
[C---:B------:R-:W-:Y:S01]  /*3f90*/  LEA R4, R11.reuse, UR6, 0x4 ;  /* 0x000000060b047c11 */ /* 0x040fe2000f8e20ff */
[----:B-1----:R-:W-:Y:S01]  /*3fa0*/  VIADD R2, R2, 0x1e0 ;  /* 0x000001e002027836 */ /* 0x002fe20000000000 */
[----:B------:R-:W-:Y:S01]  /*3fb0*/  SEL R8, R8, RZ, P0 ;  /* 0x000000ff08087207 */ /* 0x000fe20000000000 */
[----:B------:R-:W-:-:S03]  /*3fc0*/  VIADD R11, R11, 0x1 ;  /* 0x000000010b0b7836 */ /* 0x000fc60000000000 */
[----:B------:R-:W1:Y:S01]  /*3fd0*/  LDS.128 R4, [R4+0x260] ;  /* 0x0002600004047984 */ /* 0x000e620000000c00 */
[----:B------:R-:W-:Y:S02]  /*3fe0*/  PRMT R2, RZ, 0x654, R2 ;  /* 0x00000654ff027816 */ /* 0x000fe40000000002 */
[C---:B------:R-:W-:Y:S01]  /*3ff0*/  ISETP.NE.AND P1, PT, R11.reuse, 0x2, PT ;  /* 0x000000020b00780c */ /* 0x040fe20003f25270 */
[----:B------:R-:W-:Y:S01]  /*4000*/  @!PT LDS RZ, [RZ] ;  /* 0x00000000fffff984 */ /* 0x000fe20000000800 */
[----:B------:R-:W-:Y:S01]  /*4010*/  @!PT LDS RZ, [RZ] ;  /* 0x00000000fffff984 */ /* 0x000fe20000000800 */
[----:B------:R-:W-:Y:S01]  /*4020*/  @!PT LDS RZ, [RZ] ;  /* 0x00000000fffff984 */ /* 0x000fe20000000800 */
[----:B------:R-:W-:Y:S01]  /*4030*/  @!PT LDS RZ, [RZ] ;  /* 0x00000000fffff984 */ /* 0x000fe20000000800 */
[----:B------:R2:W-:Y:S06]  /*4040*/  MEMBAR.ALL.CTA ;  /* 0x0000000000007992 */ /* 0x0005ec0000008000 */
[----:B--2---:R-:W2:Y:S01]  /*4050*/  FENCE.VIEW.ASYNC.S ;  /* 0x00000000000073c6 */ /* 0x004ea20000000000 */
[----:B------:R-:W-:Y:S01]  /*4060*/  SEL R11, R11, RZ, P1 ;  /* 0x000000ff0b0b7207 */ /* 0x000fe20000800000 */
[----:B--2---:R2:W-:Y:S01]  /*4070*/  SYNCS.ARRIVE.TRANS64.RED.A1T0 RZ, [R2+URZ], RZ ;  /* 0x000000ff02ff79a7 */ /* 0x0045e200081004ff */
[----:B-1----:R-:W-:-:S02]  /*4080*/  LOP3.LUT P3, RZ, R6, 0x1, RZ, 0xc0, !PT ;  /* 0x0000000106ff7812 */ /* 0x002fc4000786c0ff */
[----:B------:R-:W-:-:S04]  /*4090*/  SEL R5, RZ, 0x1, P1 ;  /* 0x00000001ff057807 */ /* 0x000fc80000800000 */
[----:B------:R-:W-:Y:S02]  /*40a0*/  LOP3.LUT R10, R10, R5, RZ, 0x3c, !PT ;  /* 0x000000050a0a7212 */ /* 0x000fe400078e3cff */
[----:B--2---:R-:W-:-:S04]  /*40b0*/  SEL R2, RZ, 0x1, P0 ;  /* 0x00000001ff027807 */ /* 0x004fc80000000000 */
[----:B------:R-:W-:Y:S01]  /*40c0*/  LOP3.LUT R9, R9, R2, RZ, 0x3c, !PT ;  /* 0x0000000209097212 */ /* 0x000fe200078e3cff */
[----:B------:R-:W-:Y:S06]  /*40d0*/  @P3 BRA `(.L_x_74) ;  /* 0xfffffffc002c3947 */ /* 0x000fec000383ffff */
[----:B------:R-:W-:Y:S01]  /*40e0*/  ULEA UR4, UR5, UR6, 0x3 ;  /* 0x0000000605047291 */ /* 0x000fe2000f8e18ff */
[----:B------:R-:W-:-:S08]  /*40f0*/  SHF.L.U32 R3, R12, 0x1f, RZ ;  /* 0x0000001f0c037819 */ /* 0x000fd000000006ff */
[----:B------:R-:W1:Y:S02]  /*4100*/  SYNCS.PHASECHK.TRANS64 P0, [UR4+0x1e0], R3 ;  /* 0x0001e003ff0075a7 */ /* 0x000e640008001004 */
[----:B-1----:R-:W-:Y:S05]  /*4110*/  @P0 BRA `(.L_x_75) ;  /* 0x0000000000080947 */ /* 0x002fea0003800000 */
[----:B------:R-:W1:Y:S02]  /*4120*/  SYNCS.PHASECHK.TRANS64.TRYWAIT P0, [UR4+0x1e0], R3 ;  /* 0x0001e003ff0075a7 */ /* 0x000e640008001104 */
[----:B-1----:R-:W-:Y:S05]  /*4130*/  @!P0 BRA `(.L_x_76) ;  /* 0x0000005800ac8947 */ /* 0x002fea0003800000 */
.L_x_75:
[----:B------:R-:W-:-:S04]  /*4140*/  UIADD3 UR7, UPT, UPT, UR5, 0x1, URZ ;  /* 0x0000000105077890 */ /* 0x000fc8000fffe0ff */
[----:B------:R-:W-:-:S04]  /*4150*/  UISETP.NE.AND UP0, UPT, UR7, 0x2, UPT ;  /* 0x000000020700788c */ /* 0x000fc8000bf05270 */
[----:B------:R-:W-:Y:S02]  /*4160*/  USEL UR8, URZ, 0x1, UP0 ;  /* 0x00000001ff087887 */ /* 0x000fe40008000000 */
[----:B------:R-:W-:-:S04]  /*4170*/  USEL UR7, UR7, URZ, UP0 ;  /* 0x000000ff07077287 */ /* 0x000fc80008000000 */
[----:B------:R-:W-:Y:S01]  /*4180*/  ULEA UR7, UR7, UR6, 0x3 ;  /* 0x0000000607077291 */ /* 0x000fe2000f8e18ff */
[----:B-1----:R-:W-:-:S04]  /*4190*/  LOP3.LUT R3, R12, UR8, RZ, 0x3c, !PT ;  /* 0x000000080c037c12 */ /* 0x002fc8000f8e3cff */
[----:B------:R-:W-:-:S04]  /*41a0*/  SHF.L.U32 R0, R3, 0x1f, RZ ;  /* 0x0000001f03007819 */ /* 0x000fc800000006ff */
[----:B------:R-:W1:Y:S02]  /*41b0*/  SYNCS.PHASECHK.TRANS64 P0, [UR7+0x1e0], R0 ;  /* 0x0001e000ff0075a7 */ /* 0x000e640008001007 */
[----:B-1----:R-:W-:Y:S05]  /*41c0*/  @P0 EXIT ;  /* 0x000000000000094d */ /* 0x002fea0003800000 */
[----:B------:R-:W-:Y:S02]  /*41d0*/  SHF.L.U32 R3, R3, 0x1f, RZ ;  /* 0x0000001f03037819 */ /* 0x000fe400000006ff */
[----:B------:R-:W-:-:S07]  /*41e0*/  MOV R0, UR7 ;  /* 0x0000000700007c02 */ /* 0x000fce0008000f00 */
.L_x_77:
[----:B-1----:R1:W2:Y:S02]  /*41f0*/  SYNCS.PHASECHK.TRANS64.TRYWAIT P0, [R0+URZ+0x1e0], R3 ;  /* 0x0001e003000075a7 */ /* 0x0022a400080011ff */
[----:B--2---:R-:W-:Y:S05]  /*4200*/  @!P0 NANOSLEEP.SYNCS 0x989680 ;  /* 0x009896800000895d */ /* 0x004fea0003900000 */
[----:B------:R-:W2:Y:S02]  /*4210*/  @!P0 SYNCS.PHASECHK.TRANS64 P0, [R0+URZ+0x1e0], R3 ;  /* 0x0001e003000085a7 */ /* 0x000ea400080010ff */
[----:B--2---:R-:W-:Y:S05]  /*4220*/  @P0 EXIT ;  /* 0x000000000000094d */ /* 0x004fea0003800000 */
[----:B------:R-:W-:Y:S05]  /*4230*/  BRA `(.L_x_77) ;  /* 0xfffffffc00ec7947 */ /* 0x000fea000383ffff */
.L_x_70:
[----:B------:R-:W-:Y:S05]  /*4240*/  BRA.U UP4, `(.L_x_78) ;  /* 0x0000001104a07547 */ /* 0x000fea000b800000 */
[----:B------:R-:W-:Y:S01]  /*4250*/  UMOV UR4, 0x40 ;  /* 0x0000004000047882 */ /* 0x000fe20000000000 */
[----:B------:R-:W-:Y:S01]  /*4260*/  NOP ;  /* 0x0000000000007918 */ /* 0x000fe20000000000 */
[----:B------:R-:W-:Y:S01]  /*4270*/  ULEA UR5, UR45, UR4, 0x18 ;  /* 0x000000042d057291 */ /* 0x000fe2000f8ec0ff */
[----:B------:R-:W-:Y:S02]  /*4280*/  UMOV UR6, 0x400 ;  /* 0x0000040000067882 */ /* 0x000fe40000000000 */
[----:B------:R-:W-:-:S06]  /*4290*/  ULEA UR6, UR45, UR6, 0x18 ;  /* 0x000000062d067291 */ /* 0x000fcc000f8ec0ff */
[----:B------:R-:W1:Y:S02]  /*42a0*/  LDS.U8 R0, [UR5+0x1c] ;  /* 0x00001c05ff007984 */ /* 0x000e640008000000 */
[----:B-1----:R-:W-:-:S13]  /*42b0*/  ISETP.NE.AND P0, PT, R0, RZ, PT ;  /* 0x000000ff0000720c */ /* 0x002fda0003f05270 */
[----:B------:R-:W-:Y:S05]  /*42c0*/  @P0 BRA `(.L_x_79) ;  /* 0x0000000400080947 */ /* 0x000fea0003800000 */
[----:B------:R-:W-:Y:S02]  /*42d0*/  UISETP.NE.U32.AND UP1, UPT, UR33, 0x1, UPT ;  /* 0x000000012100788c */ /* 0x000fe4000bf25070 */
[----:B------:R-:W-:-:S07]  /*42e0*/  UIADD3 UR7, UPT, UPT, UR5, 0x8, URZ ;  /* 0x0000000805077890 */ /* 0x000fce000fffe0ff */
[----:B------:R-:W-:Y:S05]  /*42f0*/  BRA.U !UP1, `(.L_x_80) ;  /* 0x00000001099c7547 */ /* 0x000fea000b800000 */
[----:B------:R-:W-:Y:S01]  /*4300*/  ELECT P0, URZ, PT ;  /* 0x0000000000ff782f */ /* 0x000fe20003800000 */
[----:B------:R-:W-:-:S12]  /*4310*/  BSSY B0, `(.L_x_80) ;  /* 0x0000025000007945 */ /* 0x000fd80003800000 */
[----:B------:R-:W-:Y:S05]  /*4320*/  @!P0 BRA `(.L_x_81) ;  /* 0x00000000008c8947 */ /* 0x000fea0003800000 */
[----:B------:R-:W-:-:S05]  /*4330*/  UMOV UR4, 0x10 ;  /* 0x0000001000047882 */ /* 0x000fca0000000000 */
[----:B------:R-:W-:Y:S04]  /*4340*/  DEPBAR.LE SB1, 0x36 ;  /* 0x00009d800000791a */ /* 0x000fe80000000000 */
[----:B------:R-:W1:Y:S02]  /*4350*/  UTCATOMSWS.2CTA.FIND_AND_SET.ALIGN UP0, UR4, UR4 ;  /* 0x00000004000475e3 */ /* 0x000e640008200800 */
[----:B-1----:R-:W-:Y:S01]  /*4360*/  MOV R11, UR4 ;  /* 0x00000004000b7c02 */ /* 0x002fe20008000f00 */
[----:B------:R-:W-:Y:S06]  /*4370*/  BRA.U UP0, `(.L_x_82) ;  /* 0x0000000100187547 */ /* 0x000fec000b800000 */
.L_x_83:
[----:B------:R-:W-:Y:S05]  /*4380*/  NANOSLEEP 0x64 ;  /* 0x000000640000795d */ /* 0x000fea0003800000 */
[----:B------:R-:W-:-:S05]  /*4390*/  UMOV UR4, 0x10 ;  /* 0x0000001000047882 */ /* 0x000fca0000000000 */
[----:B------:R-:W-:Y:S04]  /*43a0*/  DEPBAR.LE SB1, 0x36 ;  /* 0x00009d800000791a */ /* 0x000fe80000000000 */
[----:B------:R-:W1:Y:S02]  /*43b0*/  UTCATOMSWS.2CTA.FIND_AND_SET.ALIGN UP0, UR4, UR4 ;  /* 0x00000004000475e3 */ /* 0x000e640008200800 */
[----:B-1----:R-:W-:Y:S01]  /*43c0*/  MOV R11, UR4 ;  /* 0x00000004000b7c02 */ /* 0x002fe20008000f00 */
[----:B------:R-:W-:Y:S05]  /*43d0*/  BRA.U !UP0, `(.L_x_83) ;  /* 0xfffffffd08e87547 */ /* 0x000fea000b83ffff */
.L_x_82:
[----:B------:R-:W1:Y:S01]  /*43e0*/  LDS R7, [UR5+0x10] ;  /* 0x00001005ff077984 */ /* 0x000e620008000800 */
[----:B------:R-:W-:Y:S01]  /*43f0*/  IMAD.U32 R5, RZ, RZ, UR6 ;  /* 0x00000006ff057e24 */ /* 0x000fe2000f8e00ff */
[----:B------:R-:W-:-:S03]  /*4400*/  MOV R4, UR34 ;  /* 0x0000002200047c02 */ /* 0x000fc60008000f00 */
[----:B------:R-:W-:Y:S01]  /*4410*/  VIADD R5, R5, 0x280 ;  /* 0x0000028005057836 */ /* 0x000fe20000000000 */
[----:B-1----:R-:W-:-:S04]  /*4420*/  SHF.L.U32 R7, R7, 0x1f, RZ ;  /* 0x0000001f07077819 */ /* 0x002fc800000006ff */
[----:B------:R-:W1:Y:S02]  /*4430*/  SYNCS.PHASECHK.TRANS64.TRYWAIT P0, [UR5+0x8], R7 ;  /* 0x00000807ff0075a7 */ /* 0x000e640008001105 */
[----:B-1----:R-:W-:Y:S05]  /*4440*/  @P0 BRA `(.L_x_84) ;  /* 0x0000000000080947 */ /* 0x002fea0003800000 */
[----:B------:R-:W1:Y:S02]  /*4450*/  SYNCS.PHASECHK.TRANS64.TRYWAIT P0, [UR5+0x8], R7 ;  /* 0x00000807ff0075a7 */ /* 0x000e640008001105 */
[----:B-1----:R-:W-:Y:S05]  /*4460*/  @!P0 BRA `(.L_x_85) ;  /* 0x0000005400f88947 */ /* 0x002fea0003800000 */
.L_x_84:
[----:B-1----:R-:W-:Y:S01]  /*4470*/  HFMA2 R0, -RZ, RZ, 0, 5.9604644775390625e-08 ;  /* 0x00000001ff007431 */ /* 0x002fe200000001ff */
[----:B------:R-:W-:Y:S01]  /*4480*/  UPRMT UR4, UR34, 0x654, UR7 ;  /* 0x0000065422047896 */ /* 0x000fe20008000007 */
[----:B------:R-:W-:Y:S01]  /*4490*/  IMAD.MOV.U32 R8, RZ, RZ, 0xffff ;  /* 0x0000ffffff087424 */ /* 0x000fe200078e00ff */
[----:B------:R-:W-:Y:S01]  /*44a0*/  PRMT R4, R4, 0x654, R5 ;  /* 0x0000065404047816 */ /* 0x000fe20000000005 */
[----:B------:R-:W-:Y:S02]  /*44b0*/  IMAD.MOV.U32 R6, RZ, RZ, 0x4 ;  /* 0x00000004ff067424 */ /* 0x000fe400078e00ff */
[----:B------:R-:W-:Y:S01]  /*44c0*/  IMAD.SHL.U32 R9, R11, 0x20, RZ ;  /* 0x000000200b097824 */ /* 0x000fe200078e00ff */
[----:B------:R-:W-:Y:S02]  /*44d0*/  MOV R5, UR4 ;  /* 0x0000000400057c02 */ /* 0x000fe40008000f00 */
[-C--:B------:R-:W-:Y:S01]  /*44e0*/  SHF.L.U32 R8, R8, R11.reuse, RZ ;  /* 0x0000000b08087219 */ /* 0x080fe200000006ff */
[----:B------:R1:W-:Y:S01]  /*44f0*/  SYNCS.ARRIVE.TRANS64.RED RZ, [UR4], R6 ;  /* 0x00000006ffff79a7 */ /* 0x0003e20008000404 */
[----:B------:R-:W-:Y:S01]  /*4500*/  SHF.L.U32 R7, R0, R11, RZ ;  /* 0x0000000b00077219 */ /* 0x000fe200000006ff */
[----:B------:R1:W-:Y:S04]  /*4510*/  STS [UR6+0x280], R9 ;  /* 0x00028009ff007988 */ /* 0x0003e80008000806 */
[----:B------:R1:W-:Y:S04]  /*4520*/  STAS [R4.64], R11 ;  /* 0x0000000b04007dbd */ /* 0x0003e8000c0008ff */
[----:B------:R1:W-:Y:S04]  /*4530*/  ATOMS.OR RZ, [UR5+0x14], R8 ;  /* 0x00001408ffff798c */ /* 0x0003e8000b000005 */
[----:B------:R1:W-:Y:S04]  /*4540*/  ATOMS.OR RZ, [UR5+0x18], R7 ;  /* 0x00001807ffff798c */ /* 0x0003e8000b000005 */
[----:B------:R1:W-:Y:S02]  /*4550*/  ATOMS.XOR RZ, [UR5+0x10], R0 ;  /* 0x00001000ffff798c */ /* 0x0003e4000b800005 */
.L_x_81:
[----:B------:R-:W-:Y:S05]  /*4560*/  BSYNC B0 ;  /* 0x0000000000007941 */ /* 0x000fea0003800000 */
.L_x_80:
[----:B------:R-:W-:Y:S05]  /*4570*/  BRA.U UP1, `(.L_x_86) ;  /* 0x00000001016c7547 */ /* 0x000fea000b800000 */
[----:B------:R-:W-:-:S03]  /*4580*/  UMOV UR4, 0xffffffff ;  /* 0xffffffff00047882 */ /* 0x000fc60000000000 */
[----:B------:R-:W-:Y:S05]  /*4590*/  BRA.DIV UR4, `(.L_x_87) ;  /* 0x0000005604c47947 */ /* 0x000fea000b800000 */
[----:B------:R-:W-:-:S13]  /*45a0*/  ELECT P6, URZ, PT ;  /* 0x0000000000ff782f */ /* 0x000fda00038c0000 */
.L_x_207:
[----:B------:R-:W-:Y:S05]  /*45b0*/  @!P6 BRA `(.L_x_86) ;  /* 0x00000000005ce947 */ /* 0x000fea0003800000 */
[----:B-1----:R-:W1:Y:S02]  /*45c0*/  LDS R5, [UR5+0x10] ;  /* 0x00001005ff057984 */ /* 0x002e640008000800 */
[----:B-1----:R-:W-:-:S04]  /*45d0*/  SHF.L.U32 R5, R5, 0x1f, RZ ;  /* 0x0000001f05057819 */ /* 0x002fc800000006ff */
[----:B------:R-:W1:Y:S02]  /*45e0*/  SYNCS.PHASECHK.TRANS64.TRYWAIT P0, [UR5+0x8], R5 ;  /* 0x00000805ff0075a7 */ /* 0x000e640008001105 */
[----:B-1----:R-:W-:Y:S05]  /*45f0*/  @P0 BRA `(.L_x_88) ;  /* 0x0000000000080947 */ /* 0x002fea0003800000 */
[----:B------:R-:W1:Y:S02]  /*4600*/  SYNCS.PHASECHK.TRANS64.TRYWAIT P0, [UR5+0x8], R5 ;  /* 0x00000805ff0075a7 */ /* 0x000e640008001105 */
[----:B-1----:R-:W-:Y:S05]  /*4610*/  @!P0 BRA `(.L_x_89) ;  /* 0x0000005400c48947 */ /* 0x002fea0003800000 */
.L_x_88:
[----:B------:R-:W2:Y:S01]  /*4620*/  LDS R7, [UR6+0x280] ;  /* 0x00028006ff077984 */ /* 0x000ea20008000800 */
[----:B-1----:R-:W-:Y:S02]  /*4630*/  HFMA2 R0, -RZ, RZ, 0, 5.9604644775390625e-08 ;  /* 0x00000001ff007431 */ /* 0x002fe400000001ff */
[----:B------:R-:W-:Y:S01]  /*4640*/  IMAD.MOV.U32 R4, RZ, RZ, 0xffff ;  /* 0x0000ffffff047424 */ /* 0x000fe200078e00ff */
[----:B------:R-:W-:Y:S01]  /*4650*/  UPRMT UR4, UR34, 0x654, UR7 ;  /* 0x0000065422047896 */ /* 0x000fe20008000007 */
[----:B--2---:R-:W-:-:S03]  /*4660*/  IMAD.SHL.U32 R5, R7, 0x20, RZ ;  /* 0x0000002007057824 */ /* 0x004fc600078e00ff */
[-C--:B------:R-:W-:Y:S02]  /*4670*/  SHF.L.U32 R4, R4, R7.reuse, RZ ;  /* 0x0000000704047219 */ /* 0x080fe400000006ff */
[----:B------:R-:W-:Y:S01]  /*4680*/  SHF.L.U32 R7, R0, R7, RZ ;  /* 0x0000000700077219 */ /* 0x000fe200000006ff */
[----:B------:R2:W-:Y:S04]  /*4690*/  STS [UR6+0x280], R5 ;  /* 0x00028005ff007988 */ /* 0x0005e80008000806 */
[----:B------:R2:W-:Y:S04]  /*46a0*/  ATOMS.OR RZ, [UR5+0x14], R4 ;  /* 0x00001404ffff798c */ /* 0x0005e8000b000005 */
[----:B------:R2:W-:Y:S01]  /*46b0*/  ATOMS.OR RZ, [UR5+0x18], R7 ;  /* 0x00001807ffff798c */ /* 0x0005e2000b000005 */
[----:B------:R-:W-:Y:S03]  /*46c0*/  SYNCS.ARRIVE.TRANS64.RED.A1T0 RZ, [UR4], RZ ;  /* 0x000000ffffff79a7 */ /* 0x000fe60008100404 */
[----:B------:R2:W-:Y:S01]  /*46d0*/  ATOMS.XOR RZ, [UR5+0x10], R0 ;  /* 0x00001000ffff798c */ /* 0x0005e2000b800005 */
[----:B------:R-:W-:Y:S05]  /*46e0*/  BRA `(.L_x_86) ;  /* 0x0000000000107947 */ /* 0x000fea0003800000 */
.L_x_79:
[----:B------:R-:W-:Y:S02]  /*46f0*/  MOV R0, 0xffffffff ;  /* 0xffffffff00007802 */ /* 0x000fe40000000f00 */
[----:B------:R-:W-:-:S03]  /*4700*/  MOV R4, 0x4730 ;  /* 0x0000473000047802 */ /* 0x000fc60000000f00 */
[----:B------:R1:W-:Y:S04]  /*4710*/  STS [UR6+0x280], R0 ;  /* 0x00028000ff007988 */ /* 0x0003e80008000806 */
[----:B-1---5:R-:W-:Y:S05]  /*4720*/  CALL.REL.NOINC `($__internal_1_$__cuda_sm10x_tcgen05_guardrail_trap_phase_invalid_during_alloc) ;  /* 0x0000005c000c7944 */ /* 0x022fea0003c00000 */
.L_x_86:
[----:B------:R-:W-:Y:S05]  /*4730*/  WARPSYNC.ALL ;  /* 0x0000000000007948 */ /* 0x000fea0003800000 */
[----:B------:R-:W3:Y:S01]  /*4740*/  S2UR UR4, SR_CgaCtaId ;  /* 0x00000000000479c3 */ /* 0x000ee20000008800 */
[----:B------:R-:W-:Y:S01]  /*4750*/  UMOV UR17, 0x400 ;  /* 0x0000040000117882 */ /* 0x000fe20000000000 */
[----:B------:R-:W-:-:S06]  /*4760*/  NOP ;  /* 0x0000000000007918 */ /* 0x000fcc0000000000 */
[----:B------:R-:W-:Y:S06]  /*4770*/  BAR.ARV 0x6, 0xa0 ;  /* 0x0182800000007b1d */ /* 0x000fec0000002000 */
[----:B------:R-:W4:Y:S01]  /*4780*/  LDCU UR6, c[0x0][0x38c] ;  /* 0x00007180ff0677ac */ /* 0x000f220008000800 */
[----:B------:R-:W-:Y:S01]  /*4790*/  LOP3.LUT R3, R3, 0xffff, RZ, 0xc0, !PT ;  /* 0x0000ffff03037812 */ /* 0x000fe200078ec0ff */
[----:B-1----:R-:W-:Y:S01]  /*47a0*/  IMAD.MOV.U32 R9, RZ, RZ, 0x1 ;  /* 0x00000001ff097424 */ /* 0x002fe200078e00ff */
[----:B------:R-:W-:Y:S01]  /*47b0*/  LOP3.LUT R2, R2, 0xffff, RZ, 0xc0, !PT ;  /* 0x0000ffff02027812 */ /* 0x000fe200078ec0ff */
[----:B------:R-:W-:Y:S01]  /*47c0*/  IMAD.MOV.U32 R8, RZ, RZ, RZ ;  /* 0x000000ffff087224 */ /* 0x000fe200078e00ff */
[----:B------:R-:W-:Y:S01]  /*47d0*/  R2UR UR20, R3 ;  /* 0x00000000031472ca */ /* 0x000fe200000e0000 */
[----:B------:R-:W-:Y:S01]  /*47e0*/  UMOV UR24, URZ ;  /* 0x000000ff00187c82 */ /* 0x000fe20008000000 */
[----:B------:R-:W-:-:S02]  /*47f0*/  R2UR UR30, R2 ;  /* 0x00000000021e72ca */ /* 0x000fc400000e0000 */
[----:B------:R-:W-:Y:S01]  /*4800*/  CS2R R2, SRZ ;  /* 0x0000000000027805 */ /* 0x000fe2000001ff00 */
[----:B------:R-:W-:Y:S01]  /*4810*/  UMOV UR15, URZ ;  /* 0x000000ff000f7c82 */ /* 0x000fe20008000000 */
[----:B---3--:R-:W-:Y:S01]  /*4820*/  ULEA UR17, UR4, UR17, 0x18 ;  /* 0x0000001104117291 */ /* 0x008fe2000f8ec0ff */
[----:B------:R-:W-:Y:S01]  /*4830*/  UMOV UR14, URZ ;  /* 0x000000ff000e7c82 */ /* 0x000fe20008000000 */
[----:B------:R-:W-:Y:S02]  /*4840*/  UISETP.NE.AND UP3, UPT, UR33, URZ, UPT ;  /* 0x000000ff2100728c */ /* 0x000fe4000bf65270 */
[----:B------:R-:W-:Y:S02]  /*4850*/  UIADD3 UR5, UPT, UPT, UR17, 0x4400, URZ ;  /* 0x0000440011057890 */ /* 0x000fe4000fffe0ff */
[----:B------:R-:W-:-:S03]  /*4860*/  UIADD3 UR4, UPT, UPT, UR17, 0x1e400, URZ ;  /* 0x0001e40011047890 */ /* 0x000fc6000fffe0ff */
[----:B--2---:R-:W1:Y:S01]  /*4870*/  LDS R0, [UR17+0x280] ;  /* 0x00028011ff007984 */ /* 0x004e620008000800 */
[----:B----4-:R-:W-:Y:S02]  /*4880*/  UIADD3 UR6, UPT, UPT, UR6, 0x3f, URZ ;  /* 0x0000003f06067890 */ /* 0x010fe4000fffe0ff */
[----:B------:R-:W-:Y:S02]  /*4890*/  USHF.R.U32.HI UR5, URZ, 0x4, UR5 ;  /* 0x00000004ff057899 */ /* 0x000fe40008011605 */
[----:B------:R-:W-:Y:S02]  /*48a0*/  USHF.R.S32.HI UR25, URZ, 0x1f, UR6 ;  /* 0x0000001fff197899 */ /* 0x000fe40008011406 */
[----:B------:R-:W-:Y:S02]  /*48b0*/  USHF.R.U32.HI UR4, URZ, 0x4, UR4 ;  /* 0x00000004ff047899 */ /* 0x000fe40008011604 */
[----:B------:R-:W-:Y:S02]  /*48c0*/  ULEA.HI UR25, UR25, UR6, URZ, 0x6 ;  /* 0x0000000619197291 */ /* 0x000fe4000f8f30ff */
[----:B------:R-:W-:-:S02]  /*48d0*/  ULOP3.LUT UR5, UR5, 0x3fff, URZ, 0xc0, !UPT ;  /* 0x00003fff05057892 */ /* 0x000fc4000f8ec0ff */
[----:B------:R-:W-:Y:S02]  /*48e0*/  USHF.R.S32.HI UR25, URZ, 0x6, UR25 ;  /* 0x00000006ff197899 */ /* 0x000fe40008011419 */
[----:B------:R-:W-:Y:S02]  /*48f0*/  ULOP3.LUT UR22, UR4, 0x3fff, URZ, 0xc0, !UPT ;  /* 0x00003fff04167892 */ /* 0x000fe4000f8ec0ff */
[----:B------:R-:W-:Y:S02]  /*4900*/  UISETP.LT.AND UP0, UPT, UR25, 0x1, UPT ;  /* 0x000000011900788c */ /* 0x000fe4000bf01270 */
[----:B------:R-:W-:Y:S02]  /*4910*/  ULOP3.LUT UR21, UR5, 0x10000, URZ, 0xfc, !UPT ;  /* 0x0001000005157892 */ /* 0x000fe4000f8efcff */
[----:B------:R-:W-:Y:S02]  /*4920*/  ULOP3.LUT UR22, UR22, 0x10000, URZ, 0xfc, !UPT ;  /* 0x0001000016167892 */ /* 0x000fe4000f8efcff */
[----:B------:R-:W-:Y:S01]  /*4930*/  USEL UR31, UR25, 0x1, !UP0 ;  /* 0x00000001191f7887 */ /* 0x000fe2000c000000 */
[----:B------:R-:W-:Y:S01]  /*4940*/  UMOV UR28, 0x0 ;  /* 0x00000000001c7882 */ /* 0x000fe20000000000 */
[----:B------:R-:W-:Y:S01]  /*4950*/  UMOV UR29, 0x8200010 ;  /* 0x08200010001d7882 */ /* 0x000fe20000000000 */
[----:B------:R-:W-:Y:S01]  /*4960*/  UMOV UR26, 0x0 ;  /* 0x00000000001a7882 */ /* 0x000fe20000000000 */
[----:B------:R-:W-:Y:S01]  /*4970*/  UMOV UR27, 0x8200010 ;  /* 0x08200010001b7882 */ /* 0x000fe20000000000 */
[----:B-1----:R-:W-:-:S15]  /*4980*/  R2UR UR32, R0 ;  /* 0x00000000002072ca */ /* 0x002fde00000e0000 */
.L_x_97:
[C---:B------:R-:W-:Y:S02]  /*4990*/  LEA R0, R8.reuse, UR17, 0x3 ;  /* 0x0000001108007c11 */ /* 0x040fe4000f8e18ff */
[----:B------:R-:W-:Y:S02]  /*49a0*/  SHF.L.U32 R5, R3, 0x1f, RZ ;  /* 0x0000001f03057819 */ /* 0x000fe400000006ff */
[----:B------:R-:W-:Y:S02]  /*49b0*/  LEA R4, R8, UR17, 0x4 ;  /* 0x0000001108047c11 */ /* 0x000fe4000f8e20ff */
[----:B------:R-:W1:Y:S02]  /*49c0*/  SYNCS.PHASECHK.TRANS64.TRYWAIT P0, [R0+URZ+0x1d0], R5 ;  /* 0x0001d005000075a7 */ /* 0x000e6400080011ff */
[----:B-1-3--:R-:W-:Y:S05]  /*49d0*/  @!P0 BRA `(.L_x_90) ;  /* 0x0000005000ec8947 */ /* 0x00afea0003800000 */
.L_x_208:
[----:B-1----:R-:W1:Y:S01]  /*49e0*/  LDS.128 R4, [R4+0x260] ;  /* 0x0002600004047984 */ /* 0x002e620000000c00 */
[----:B------:R-:W-:Y:S02]  /*49f0*/  VIADD R0, R0, 0x1e0 ;  /* 0x000001e000007836 */ /* 0x000fe40000000000 */
[----:B------:R-:W-:Y:S01]  /*4a00*/  VIADD R8, R8, 0x1 ;  /* 0x0000000108087836 */ /* 0x000fe20000000000 */
[----:B------:R-:W-:Y:S01]  /*4a10*/  @!PT LDS RZ, [RZ] ;  /* 0x00000000fffff984 */ /* 0x000fe20000000800 */
[----:B------:R-:W-:Y:S01]  /*4a20*/  @!PT LDS RZ, [RZ] ;  /* 0x00000000fffff984 */ /* 0x000fe20000000800 */
[----:B------:R-:W-:Y:S01]  /*4a30*/  @!PT LDS RZ, [RZ] ;  /* 0x00000000fffff984 */ /* 0x000fe20000000800 */
[----:B------:R-:W-:Y:S01]  /*4a40*/  @!PT LDS RZ, [RZ] ;  /* 0x00000000fffff984 */ /* 0x000fe20000000800 */
[----:B------:R2:W-:Y:S06]  /*4a50*/  MEMBAR.ALL.CTA ;  /* 0x0000000000007992 */ /* 0x0005ec0000008000 */
[----:B--2---:R-:W2:Y:S01]  /*4a60*/  FENCE.VIEW.ASYNC.S ;  /* 0x00000000000073c6 */ /* 0x004ea20000000000 */
[----:B------:R-:W-:-:S04]  /*4a70*/  PRMT R0, RZ, 0x654, R0 ;  /* 0x00000654ff007816 */ /* 0x000fc80000000000 */
[----:B--2---:R2:W-:Y:S01]  /*4a80*/  SYNCS.ARRIVE.TRANS64.RED.A1T0 RZ, [R0+URZ], RZ ;  /* 0x000000ff00ff79a7 */ /* 0x0045e200081004ff */
[----:B-1----:R-:W-:Y:S01]  /*4a90*/  LOP3.LUT P1, RZ, R6, 0x1, RZ, 0xc0, !PT ;  /* 0x0000000106ff7812 */ /* 0x002fe2000782c0ff */
[----:B--2---:R-:W-:-:S12]  /*4aa0*/  BRA.U UP3, `(.L_x_91) ;  /* 0x0000000103e07547 */ /* 0x004fd8000b800000 */
[----:B------:R-:W1:Y:S01]  /*4ab0*/  LDCU UR4, c[0x0][0x38c] ;  /* 0x00007180ff0477ac */ /* 0x000e620008000800 */
[----:B------:R-:W-:Y:S02]  /*4ac0*/  PLOP3.LUT P2, PT, PT, PT, PT, 0x80, 0x8 ;  /* 0x000000000008781c */ /* 0x000fe40003f4f070 */
[----:B------:R-:W-:Y:S01]  /*4ad0*/  SHF.L.U32 R5, R9, 0x1f, RZ ;  /* 0x0000001f09057819 */ /* 0x000fe200000006ff */
[----:B------:R-:W-:Y:S02]  /*4ae0*/  ULEA UR23, UR24, UR17, 0x3 ;  /* 0x0000001118177291 */ /* 0x000fe4000f8e18ff */
[----:B------:R-:W-:Y:S02]  /*4af0*/  ULEA UR18, UR24, UR32, 0x6 ;  /* 0x0000002018127291 */ /* 0x000fe4000f8e30ff */
[----:B-1----:R-:W-:-:S06]  /*4b00*/  UISETP.GE.AND UP0, UPT, UR4, 0x1, UPT ;  /* 0x000000010400788c */ /* 0x002fcc000bf06270 */
[----:B------:R-:W-:-:S05]  /*4b10*/  PLOP3.LUT P0, PT, PT, PT, UP0, 0x80, 0x8 ;  /* 0x000000000008781c */ /* 0x000fca0003f0f008 */
[----:B------:R-:W-:-:S08]  /*4b20*/  @UP0 ULEA UR4, UR15, UR17, 0x3 ;  /* 0x000000110f040291 */ /* 0x000fd0000f8e18ff */
[----:B------:R-:W-:-:S04]  /*4b30*/  @P0 SHF.L.U32 R0, R2, 0x1f, RZ ;  /* 0x0000001f02000819 */ /* 0x000fc800000006ff */
[----:B------:R1:W2:Y:S01]  /*4b40*/  @P0 SYNCS.PHASECHK.TRANS64.TRYWAIT P2, [UR4], R0 ;  /* 0x00000000ff0005a7 */ /* 0x0002a20008041104 */
[----:B------:R-:W3:Y:S02]  /*4b50*/  SYNCS.PHASECHK.TRANS64.TRYWAIT P0, [UR23+0x210], R5 ;  /* 0x00021005ff0075a7 */ /* 0x000ee40008001117 */
[----:B-123--:R-:W-:Y:S05]  /*4b60*/  @!P0 BRA `(.L_x_92) ;  /* 0x00000050009c8947 */ /* 0x00efea0003800000 */
.L_x_210:
[----:B------:R-:W-:Y:S01]  /*4b70*/  UMOV UR19, UR14 ;  /* 0x0000000e00137c82 */ /* 0x000fe20008000000 */
[----:B------:R-:W-:Y:S05]  /*4b80*/  BRA.U !UP0, `(.L_x_93) ;  /* 0x0000000108987547 */ /* 0x000fea000b800000 */
[----:B------:R-:W-:Y:S02]  /*4b90*/  UIADD3 UR19, UPT, UPT, UR31, UR14, URZ ;  /* 0x0000000e1f137290 */ /* 0x000fe4000fffe0ff */
[----:B------:R-:W-:Y:S01]  /*4ba0*/  UPLOP3.LUT UP2, UPT, UPT, UPT, UPT, 0x40, 0x4 ;  /* 0x000000000004789c */ /* 0x000fe20003f4e870 */
[----:B------:R-:W-:Y:S01]  /*4bb0*/  UMOV UR16, UR25 ;  /* 0x0000001900107c82 */ /* 0x000fe20008000000 */
[----:B------:R-:W-:-:S09]  /*4bc0*/  UMOV UR6, UR15 ;  /* 0x0000000f00067c82 */ /* 0x000fd20008000000 */
.L_x_96:
[----:B--2---:R-:W-:Y:S01]  /*4bd0*/  ULEA UR5, UR6, UR17, 0x3 ;  /* 0x0000001106057291 */ /* 0x004fe2000f8e18ff */
[----:B---3--:R-:W-:Y:S11]  /*4be0*/  @P2 BRA `(.L_x_94) ;  /* 0x00000000000c2947 */ /* 0x008ff60003800000 */
[----:B-1----:R-:W-:Y:S04]  /*4bf0*/  SHF.L.U32 R5, R2, 0x1f, RZ ;  /* 0x0000001f02057819 */ /* 0x002fe800000006ff */
[----:B------:R-:W1:Y:S02]  /*4c00*/  SYNCS.PHASECHK.TRANS64.TRYWAIT P0, [UR5], R5 ;  /* 0x00000005ff0075a7 */ /* 0x000e640008001105 */
[----:B-1----:R-:W-:Y:S05]  /*4c10*/  @!P0 BRA `(.L_x_95) ;  /* 0x0000005000888947 */ /* 0x002fea0003800000 */
.L_x_94:
[----:B------:R-:W-:Y:S01]  /*4c20*/  UISETP.NE.AND UP0, UPT, UR16, 0x1, UPT ;  /* 0x000000011000788c */ /* 0x000fe2000bf05270 */
[----:B------:R-:W-:Y:S01]  /*4c30*/  PLOP3.LUT P2, PT, PT, PT, PT, 0x80, 0x8 ;  /* 0x000000000008781c */ /* 0x000fe20003f4f070 */
[----:B------:R-:W-:Y:S02]  /*4c40*/  UIADD3 UR4, UPT, UPT, UR6, 0x1, URZ ;  /* 0x0000000106047890 */ /* 0x000fe4000fffe0ff */
[----:B------:R-:W-:Y:S02]  /*4c50*/  ULEA UR12, UR6, UR22, 0x8 ;  /* 0x00000016060c7291 */ /* 0x000fe4000f8e40ff */
[----:B------:R-:W-:Y:S01]  /*4c60*/  UISETP.NE.AND UP1, UPT, UR4, 0x1a, UPT ;  /* 0x0000001a0400788c */ /* 0x000fe2000bf25270 */
[----:B------:R-:W-:Y:S01]  /*4c70*/  PLOP3.LUT P0, PT, PT, PT, UP0, 0x80, 0x8 ;  /* 0x000000000008781c */ /* 0x000fe20003f0f008 */
[----:B------:R-:W-:Y:S02]  /*4c80*/  UIADD3 UR10, UPT, UPT, UR12, 0x2, URZ ;  /* 0x000000020c0a7890 */ /* 0x000fe4000fffe0ff */
[----:B------:R-:W-:Y:S02]  /*4c90*/  USEL UR7, URZ, 0x1, UP1 ;  /* 0x00000001ff077887 */ /* 0x000fe40008800000 */
[----:B------:R-:W-:Y:S02]  /*4ca0*/  USEL UR15, UR4, URZ, UP1 ;  /* 0x000000ff040f7287 */ /* 0x000fe40008800000 */
[----:B------:R-:W-:Y:S02]  /*4cb0*/  UIADD3 UR14, UPT, UPT, UR14, 0x1, URZ ;  /* 0x000000010e0e7890 */ /* 0x000fe4000fffe0ff */
[----:B------:R-:W-:Y:S01]  /*4cc0*/  @UP0 ULEA UR4, UR15, UR17, 0x3 ;  /* 0x000000110f040291 */ /* 0x000fe2000f8e18ff */
[----:B------:R-:W-:Y:S01]  /*4cd0*/  LOP3.LUT R2, R2, UR7, RZ, 0x3c, !PT ;  /* 0x0000000702027c12 */ /* 0x000fe2000f8e3cff */
[----:B------:R-:W-:Y:S01]  /*4ce0*/  UIADD3 UR7, UPT, UPT, UR5, 0xd0, URZ ;  /* 0x000000d005077890 */ /* 0x000fe2000fffe0ff */
[----:B------:R-:W-:Y:S02]  /*4cf0*/  UMOV UR13, 0x80004020 ;  /* 0x80004020000d7882 */ /* 0x000fe40000000000 */
[----:B-1----:R-:W-:Y:S01]  /*4d00*/  @P0 SHF.L.U32 R0, R2, 0x1f, RZ ;  /* 0x0000001f02000819 */ /* 0x002fe200000006ff */
[----:B------:R-:W-:Y:S01]  /*4d10*/  UMOV UR5, 0x80004020 ;  /* 0x8000402000057882 */ /* 0x000fe20000000000 */
[----:B------:R-:W-:Y:S01]  /*4d20*/  UMOV UR11, 0x80004020 ;  /* 0x80004020000b7882 */ /* 0x000fe20000000000 */
[----:B------:R-:W-:Y:S01]  /*4d30*/  UMOV UR9, 0x80004020 ;  /* 0x8000402000097882 */ /* 0x000fe20000000000 */
[----:B------:R2:W3:Y:S01]  /*4d40*/  @P0 SYNCS.PHASECHK.TRANS64.TRYWAIT P2, [UR4], R0 ;  /* 0x00000000ff0005a7 */ /* 0x0004e20008041104 */
[----:B------:R-:W-:Y:S02]  /*4d50*/  ULEA UR4, UR6, UR21, 0x8 ;  /* 0x0000001506047291 */ /* 0x000fe4000f8e40ff */
[----:B------:R-:W-:Y:S02]  /*4d60*/  UISETP.NE.AND UP0, UPT, UR14, UR19, UPT ;  /* 0x000000130e00728c */ /* 0x000fe4000bf05270 */
[----:B------:R-:W-:Y:S02]  /*4d70*/  UIADD3 UR8, UPT, UPT, UR4, 0x2, URZ ;  /* 0x0000000204087890 */ /* 0x000fe4000fffe0ff */
[----:B------:R-:W-:Y:S01]  /*4d80*/  UIADD3 UR16, UPT, UPT, UR16, -0x1, URZ ;  /* 0xffffffff10107890 */ /* 0x000fe2000fffe0ff */
[----:B------:R-:W-:Y:S02]  /*4d90*/  UMOV UR6, UR15 ;  /* 0x0000000f00067c82 */ /* 0x000fe40008000000 */
[----:B------:R2:W-:Y:S01]  /*4da0*/  UTCQMMA.2CTA gdesc[UR4], gdesc[UR12], tmem[UR18], tmem[UR28], idesc[UR29], UP2 ;  /* 0x00ff1c0c040075ea */ /* 0x0005e20009200312 */
[----:B------:R-:W-:Y:S03]  /*4db0*/  UPLOP3.LUT UP2, UPT, UPT, UPT, UPT, 0x80, 0x8 ;  /* 0x000000000008789c */ /* 0x000fe60003f4f070 */
[----:B------:R2:W-:Y:S01]  /*4dc0*/  UTCQMMA.2CTA gdesc[UR8], gdesc[UR10], tmem[UR18], tmem[UR26], idesc[UR27], UPT ;  /* 0x00ff1a0a080075ea */ /* 0x0005e2000ba00312 */
[----:B------:R2:W-:Y:S01]  /*4dd0*/  UTCBAR.2CTA.MULTICAST [UR7], URZ, UR20 ;  /* 0x000000ff070073e9 */ /* 0x0005e20008200814 */
[----:B------:R-:W-:Y:S06]  /*4de0*/  BRA.U UP0, `(.L_x_96) ;  /* 0xfffffffd00787547 */ /* 0x000fec000b83ffff */
.L_x_93:
[----:B--2---:R-:W-:Y:S01]  /*4df0*/  UIADD3 UR4, UPT, UPT, UR23, 0x1f0, URZ ;  /* 0x000001f017047890 */ /* 0x004fe2000fffe0ff */
[----:B------:R-:W-:-:S08]  /*4e00*/  UMOV UR14, UR19 ;  /* 0x00000013000e7c82 */ /* 0x000fd00008000000 */
[----:B------:R2:W-:Y:S01]  /*4e10*/  UTCBAR.2CTA.MULTICAST [UR4], URZ, UR30 ;  /* 0x000000ff040073e9 */ /* 0x0005e2000820081e */
[----:B------:R-:W-:Y:S02]  /*4e20*/  NOP ;  /* 0x0000000000007918 */ /* 0x000fe40000000000 */
.L_x_91:
[----:B--2---:R-:W-:Y:S01]  /*4e30*/  UIADD3 UR4, UPT, UPT, UR24, 0x1, URZ ;  /* 0x0000000118047890 */ /* 0x004fe2000fffe0ff */
[----:B------:R-:W-:-:S03]  /*4e40*/  ISETP.NE.AND P0, PT, R8, 0x2, PT ;  /* 0x000000020800780c */ /* 0x000fc60003f05270 */
[----:B------:R-:W-:Y:S01]  /*4e50*/  UISETP.NE.AND UP0, UPT, UR4, 0x4, UPT ;  /* 0x000000040400788c */ /* 0x000fe2000bf05270 */
[----:B-1----:R-:W-:Y:S02]  /*4e60*/  SEL R0, RZ, 0x1, P0 ;  /* 0x00000001ff007807 */ /* 0x002fe40000000000 */
[----:B------:R-:W-:Y:S01]  /*4e70*/  SEL R8, R8, RZ, P0 ;  /* 0x000000ff08087207 */ /* 0x000fe20000000000 */
[----:B------:R-:W-:Y:S01]  /*4e80*/  USEL UR5, URZ, 0x1, UP0 ;  /* 0x00000001ff057887 */ /* 0x000fe20008000000 */
[----:B------:R-:W-:Y:S01]  /*4e90*/  LOP3.LUT R3, R3, R0, RZ, 0x3c, !PT ;  /* 0x0000000003037212 */ /* 0x000fe200078e3cff */
[----:B------:R-:W-:-:S04]  /*4ea0*/  USEL UR24, UR4, URZ, UP0 ;  /* 0x000000ff04187287 */ /* 0x000fc80008000000 */
[----:B------:R-:W-:Y:S01]  /*4eb0*/  LOP3.LUT R9, R9, UR5, RZ, 0x3c, !PT ;  /* 0x0000000509097c12 */ /* 0x000fe2000f8e3cff */
[----:B------:R-:W-:Y:S07]  /*4ec0*/  @P1 BRA `(.L_x_97) ;  /* 0xfffffff800b01947 */ /* 0x000fee000383ffff */
[----:B------:R-:W1:Y:S01]  /*4ed0*/  S2UR UR8, SR_CgaCtaId ;  /* 0x00000000000879c3 */ /* 0x000e620000008800 */
[----:B------:R-:W-:Y:S01]  /*4ee0*/  ELECT P0, URZ, PT ;  /* 0x0000000000ff782f */ /* 0x000fe20003800000 */
[----:B------:R-:W-:Y:S01]  /*4ef0*/  HFMA2 R0, -RZ, RZ, 0, 5.9604644775390625e-08 ;  /* 0x00000001ff007431 */ /* 0x000fe200000001ff */
[----:B------:R-:W-:-:S05]  /*4f00*/  UMOV UR4, 0x40 ;  /* 0x0000004000047882 */ /* 0x000fca0000000000 */
[----:B------:R-:W-:Y:S01]  /*4f10*/  UVIRTCOUNT.DEALLOC.SMPOOL 0x80 ;  /* 0x000000800000784c */ /* 0x000fe20000000000 */
[----:B------:R-:W-:Y:S02]  /*4f20*/  UISETP.NE.AND UP1, UPT, UR33, URZ, UPT ;  /* 0x000000ff2100728c */ /* 0x000fe4000bf25270 */
[----:B-1----:R-:W-:-:S09]  /*4f30*/  ULEA UR8, UR8, UR4, 0x18 ;  /* 0x0000000408087291 */ /* 0x002fd2000f8ec0ff */
[----:B------:R1:W-:Y:S01]  /*4f40*/  @P0 STS.U8 [UR8+0x1c], R0 ;  /* 0x00001c00ff000988 */ /* 0x0003e20008000008 */
[----:B------:R-:W-:Y:S05]  /*4f50*/  BRA.U UP1, `(.L_x_98) ;  /* 0x0000000101a07547 */ /* 0x000fea000b800000 */
[----:B------:R-:W-:Y:S01]  /*4f60*/  UIADD3 UR7, UPT, UPT, UR17, 0x210, URZ ;  /* 0x0000021011077890 */ /* 0x000fe2000fffe0ff */
[----:B------:R-:W-:-:S03]  /*4f70*/  SHF.L.U32 R3, R9, 0x1f, RZ ;  /* 0x0000001f09037819 */ /* 0x000fc600000006ff */
[----:B------:R-:W-:-:S09]  /*4f80*/  ULEA UR4, UR24, UR7, 0x3 ;  /* 0x0000000718047291 */ /* 0x000fd2000f8e18ff */
[----:B------:R-:W2:Y:S02]  /*4f90*/  SYNCS.PHASECHK.TRANS64.TRYWAIT P0, [UR4], R3 ;  /* 0x00000003ff0075a7 */ /* 0x000ea40008001104 */
[----:B--2---:R-:W-:Y:S05]  /*4fa0*/  @!P0 BRA `(.L_x_99) ;  /* 0x0000004c00bc8947 */ /* 0x004fea0003800000 */
.L_x_213:
        /* <DEDUP_REMOVED lines=9> */
.L_x_215:
        /* <DEDUP_REMOVED lines=9> */
.L_x_217:
[----:B------:R-:W-:-:S04]  /*50d0*/  UIADD3 UR4, UPT, UPT, UR4, 0x1, URZ ;  /* 0x0000000104047890 */ /* 0x000fc8000fffe0ff */
[----:B------:R-:W-:-:S04]  /*50e0*/  UISETP.NE.AND UP0, UPT, UR4, 0x4, UPT ;  /* 0x000000040400788c */ /* 0x000fc8000bf05270 */
[----:B------:R-:W-:Y:S02]  /*50f0*/  USEL UR5, URZ, 0x1, UP0 ;  /* 0x00000001ff057887 */ /* 0x000fe40008000000 */
[----:B------:R-:W-:-:S04]  /*5100*/  USEL UR4, UR4, URZ, UP0 ;  /* 0x000000ff04047287 */ /* 0x000fc80008000000 */
[----:B------:R-:W-:Y:S01]  /*5110*/  ULEA UR4, UR4, UR7, 0x3 ;  /* 0x0000000704047291 */ /* 0x000fe2000f8e18ff */
[----:B-1----:R-:W-:-:S04]  /*5120*/  LOP3.LUT R3, R2, UR5, RZ, 0x3c, !PT ;  /* 0x0000000502037c12 */ /* 0x002fc8000f8e3cff */
[----:B------:R-:W-:Y:S01]  /*5130*/  SHF.L.U32 R3, R3, 0x1f, RZ ;  /* 0x0000001f03037819 */ /* 0x000fe200000006ff */
[----:B------:R-:W-:-:S04]  /*5140*/  IMAD.U32 R0, RZ, RZ, UR4 ;  /* 0x00000004ff007e24 */ /* 0x000fc8000f8e00ff */
[----:B------:R1:W2:Y:S03]  /*5150*/  SYNCS.PHASECHK.TRANS64.TRYWAIT P0, [R0+URZ], R3 ;  /* 0x00000003000075a7 */ /* 0x0002a600080011ff */
[----:B--2---:R-:W-:Y:S05]  /*5160*/  @!P0 NANOSLEEP.SYNCS 0x989680 ;  /* 0x009896800000895d */ /* 0x004fea0003900000 */
[----:B------:R-:W2:Y:S02]  /*5170*/  @!P0 SYNCS.PHASECHK.TRANS64 P0, [R0+URZ], R3 ;  /* 0x00000003000085a7 */ /* 0x000ea400080010ff */
[----:B--2---:R-:W-:Y:S05]  /*5180*/  @P0 BRA `(.L_x_102) ;  /* 0x0000000000200947 */ /* 0x004fea0003800000 */
.L_x_103:
[----:B--2---:R2:W4:Y:S02]  /*5190*/  SYNCS.PHASECHK.TRANS64.TRYWAIT P0, [R0+URZ], R3 ;  /* 0x00000003000075a7 */ /* 0x00452400080011ff */
[----:B----4-:R-:W-:Y:S05]  /*51a0*/  @!P0 NANOSLEEP.SYNCS 0x989680 ;  /* 0x009896800000895d */ /* 0x010fea0003900000 */
[----:B------:R-:W4:Y:S02]  /*51b0*/  @!P0 SYNCS.PHASECHK.TRANS64 P0, [R0+URZ], R3 ;  /* 0x00000003000085a7 */ /* 0x000f2400080010ff */
[----:B----4-:R-:W-:Y:S05]  /*51c0*/  @!P0 BRA `(.L_x_103) ;  /* 0xfffffffc00f08947 */ /* 0x010fea000383ffff */
[----:B------:R-:W-:Y:S05]  /*51d0*/  BRA `(.L_x_102) ;  /* 0x00000000000c7947 */ /* 0x000fea0003800000 */
.L_x_98:
[----:B------:R-:W-:-:S04]  /*51e0*/  UIADD3 UR4, UPT, UPT, UR17, 0x250, URZ ;  /* 0x0000025011047890 */ /* 0x000fc8000fffe0ff */
[----:B------:R-:W-:-:S09]  /*51f0*/  UPRMT UR4, UR34, 0x654, UR4 ;  /* 0x0000065422047896 */ /* 0x000fd20008000004 */
[----:B------:R-:W-:Y:S03]  /*5200*/  SYNCS.ARRIVE.TRANS64.RED.A1T0 RZ, [UR4], RZ ;  /* 0x000000ffffff79a7 */ /* 0x000fe60008100404 */
.L_x_102:
[----:B-12---:R-:W-:Y:S01]  /*5210*/  SHF.L.U32 R3, RZ, 0x1f, RZ ;  /* 0x0000001fff037819 */ /* 0x006fe200000006ff */
[----:B------:R-:W-:Y:S01]  /*5220*/  UIADD3 UR4, UPT, UPT, UR17, 0x250, URZ ;  /* 0x0000025011047890 */ /* 0x000fe2000fffe0ff */
[----:B------:R-:W-:Y:S02]  /*5230*/  PLOP3.LUT P0, PT, PT, PT, UP1, 0x80, 0x8 ;  /* 0x000000000008781c */ /* 0x000fe40003f0f018 */
[----:B------:R-:W1:Y:S02]  /*5240*/  SYNCS.PHASECHK.TRANS64.TRYWAIT P1, [UR17+0x250], R3 ;  /* 0x00025003ff0075a7 */ /* 0x000e640008021111 */
[----:B-1----:R-:W-:Y:S09]  /*5250*/  @!P1 BRA `(.L_x_104) ;  /* 0x0000004c00589947 */ /* 0x002ff20003800000 */
.L_x_219:
[----:B------:R-:W-:Y:S01]  /*5260*/  @!UP1 UPRMT UR4, UR34, 0x654, UR4 ;  /* 0x0000065422049896 */ /* 0x000fe20008000004 */
[----:B------:R-:W-:Y:S01]  /*5270*/  UMOV UR5, 0xffff ;  /* 0x0000ffff00057882 */ /* 0x000fe20000000000 */
[----:B------:R-:W-:-:S07]  /*5280*/  UMOV UR6, 0x1 ;  /* 0x0000000100067882 */ /* 0x000fce0000000000 */
[----:B------:R-:W-:Y:S01]  /*5290*/  @!P0 SYNCS.ARRIVE.TRANS64.RED.A1T0 RZ, [UR4], RZ ;  /* 0x000000ffffff89a7 */ /* 0x000fe20008100404 */
[----:B------:R-:W-:Y:S01]  /*52a0*/  NOP ;  /* 0x0000000000007918 */ /* 0x000fe20000000000 */
[----:B-1----:R-:W1:Y:S01]  /*52b0*/  LDS R0, [UR8+0x14] ;  /* 0x00001408ff007984 */ /* 0x002e620008000800 */
[----:B------:R-:W-:-:S04]  /*52c0*/  ULOP3.LUT UR4, UR32, 0xffff, URZ, 0xc0, !UPT ;  /* 0x0000ffff20047892 */ /* 0x000fc8000f8ec0ff */
[----:B------:R-:W-:-:S04]  /*52d0*/  USHF.R.U32.HI UR4, URZ, 0x5, UR4 ;  /* 0x00000005ff047899 */ /* 0x000fc80008011604 */
[----:B------:R-:W-:Y:S02]  /*52e0*/  USHF.L.U32 UR5, UR5, UR4, URZ ;  /* 0x0000000405057299 */ /* 0x000fe400080006ff */
[----:B------:R-:W-:-:S04]  /*52f0*/  USHF.L.U32 UR4, UR6, UR4, URZ ;  /* 0x0000000406047299 */ /* 0x000fc800080006ff */
[----:B-1----:R-:W-:-:S04]  /*5300*/  LOP3.LUT R0, R0, UR5, RZ, 0xc0, !PT ;  /* 0x0000000500007c12 */ /* 0x002fc8000f8ec0ff */
[----:B------:R-:W-:-:S13]  /*5310*/  ISETP.NE.AND P0, PT, R0, UR5, PT ;  /* 0x0000000500007c0c */ /* 0x000fda000bf05270 */
[----:B------:R-:W-:Y:S05]  /*5320*/  @P0 BRA `(.L_x_105) ;  /* 0x0000000000580947 */ /* 0x000fea0003800000 */
[----:B------:R-:W1:Y:S02]  /*5330*/  LDS R0, [UR8+0x18] ;  /* 0x00001808ff007984 */ /* 0x000e640008000800 */
[----:B-1----:R-:W-:-:S04]  /*5340*/  LOP3.LUT R0, R0, UR4, RZ, 0xc0, !PT ;  /* 0x0000000400007c12 */ /* 0x002fc8000f8ec0ff */
[----:B------:R-:W-:-:S13]  /*5350*/  ISETP.NE.AND P0, PT, R0, UR4, PT ;  /* 0x0000000400007c0c */ /* 0x000fda000bf05270 */
[----:B------:R-:W-:Y:S05]  /*5360*/  @P0 BRA `(.L_x_106) ;  /* 0x00000000003c0947 */ /* 0x000fea0003800000 */
[----:B------:R-:W1:Y:S01]  /*5370*/  S2R R2, SR_LANEID ;  /* 0x0000000000027919 */ /* 0x000e620000000000 */
[----:B------:R-:W-:Y:S01]  /*5380*/  ULOP3.LUT UR5, URZ, UR5, URZ, 0x33, !UPT ;  /* 0x00000005ff057292 */ /* 0x000fe2000f8e33ff */
[----:B------:R-:W-:Y:S01]  /*5390*/  LOP3.LUT R4, RZ, UR4, RZ, 0x33, !PT ;  /* 0x00000004ff047c12 */ /* 0x000fe2000f8e33ff */
[----:B------:R-:W-:Y:S02]  /*53a0*/  VOTEU.ANY UR4, UPT, PT ;  /* 0x0000000000047886 */ /* 0x000fe400038e0100 */
[----:B------:R-:W-:Y:S01]  /*53b0*/  UFLO.U32 UR4, UR4 ;  /* 0x00000004000472bd */ /* 0x000fe200080e0000 */
[----:B------:R-:W2:Y:S01]  /*53c0*/  REDUX UR6, R4 ;  /* 0x00000000040673c4 */ /* 0x000ea20000000000 */
[----:B------:R-:W-:-:S06]  /*53d0*/  IMAD.U32 R0, RZ, RZ, UR5 ;  /* 0x00000005ff007e24 */ /* 0x000fcc000f8e00ff */
[----:B------:R4:W-:Y:S01]  /*53e0*/  UTCATOMSWS.AND URZ, UR5 ;  /* 0x0000000500ff79e3 */ /* 0x0009e20008000000 */
[----:B------:R-:W3:Y:S01]  /*53f0*/  REDUX UR7, R0 ;  /* 0x00000000000773c4 */ /* 0x000ee20000000000 */
[----:B-1----:R-:W-:Y:S01]  /*5400*/  ISETP.EQ.U32.AND P0, PT, R2, UR4, PT ;  /* 0x0000000402007c0c */ /* 0x002fe2000bf02070 */
[----:B--2---:R-:W-:Y:S01]  /*5410*/  IMAD.U32 R2, RZ, RZ, UR6 ;  /* 0x00000006ff027e24 */ /* 0x004fe2000f8e00ff */
[----:B---3--:R-:W-:-:S11]  /*5420*/  MOV R3, UR7 ;  /* 0x0000000700037c02 */ /* 0x008fd60008000f00 */
[----:B------:R4:W-:Y:S04]  /*5430*/  @P0 ATOMS.AND RZ, [UR8+0x14], R3 ;  /* 0x00001403ffff098c */ /* 0x0009e8000a800008 */
[----:B------:R4:W-:Y:S01]  /*5440*/  @P0 ATOMS.AND RZ, [UR8+0x18], R2 ;  /* 0x00001802ffff098c */ /* 0x0009e2000a800008 */
[----:B------:R-:W-:Y:S05]  /*5450*/  BRA `(.L_x_107) ;  /* 0x0000000000147947 */ /* 0x000fea0003800000 */
.L_x_106:
[----:B------:R-:W-:Y:S02]  /*5460*/  MOV R2, 0x5480 ;  /* 0x0000548000027802 */ /* 0x000fe40000000f00 */
[----:B---3-5:R-:W-:Y:S05]  /*5470*/  CALL.REL.NOINC `($__internal_0_$__cuda_sm10x_tcgen05_guardrail_trap_col_being_dealloced_not_returned_by_alloc) ;  /* 0x0000004c00ac7944 */ /* 0x028fea0003c00000 */
[----:B------:R-:W-:Y:S05]  /*5480*/  BRA `(.L_x_107) ;  /* 0x0000000000087947 */ /* 0x000fea0003800000 */
.L_x_105:
[----:B------:R-:W-:Y:S02]  /*5490*/  MOV R2, 0x54b0 ;  /* 0x000054b000027802 */ /* 0x000fe40000000f00 */
[----:B---3-5:R-:W-:Y:S05]  /*54a0*/  CALL.REL.NOINC `($__internal_2_$__cuda_sm10x_tcgen05_guardrail_trap_unallocated_columns_being_dealloced) ;  /* 0x0000004c00b87944 */ /* 0x028fea0003c00000 */
.L_x_107:
[----:B------:R-:W-:Y:S01]  /*54b0*/  NOP ;  /* 0x0000000000007918 */ /* 0x000fe20000000000 */
[----:B----4-:R-:W-:Y:S05]  /*54c0*/  EXIT ;  /* 0x000000000000794d */ /* 0x010fea0003800000 */
.L_x_78:
[----:B------:R-:W-:-:S09]  /*54d0*/  UISETP.NE.OR UP0, UPT, UR25, 0x3, !UP3 ;  /* 0x000000031900788c */ /* 0x000fd2000df05670 */
[----:B------:R-:W-:Y:S05]  /*54e0*/  BRA.U UP0, `(.L_x_108) ;  /* 0x0000000d00b47547 */ /* 0x000fea000b800000 */
[----:B------:R-:W1:Y:S01]  /*54f0*/  LDCU UR31, c[0x0][0x370] ;  /* 0x00006e00ff1f77ac */ /* 0x000e620008000800 */
[----:B------:R-:W2:Y:S01]  /*5500*/  LDC.64 R16, c[0x0][0x348] ;  /* 0x0000d200ff107b82 */ /* 0x000ea20000000a00 */
[----:B------:R-:W-:Y:S02]  /*5510*/  HFMA2 R13, -RZ, RZ, 0, 0 ;  /* 0x00000000ff0d7431 */ /* 0x000fe400000001ff */
[----:B------:R-:W-:Y:S01]  /*5520*/  IMAD.MOV.U32 R15, RZ, RZ, 0x1 ;  /* 0x00000001ff0f7424 */ /* 0x000fe200078e00ff */
[----:B------:R-:W1:Y:S01]  /*5530*/  LDCU.128 UR32, c[0x0][0xb10] ;  /* 0x00016200ff2077ac */ /* 0x000e620008000c00 */
[----:B------:R-:W-:Y:S01]  /*5540*/  IMAD.MOV.U32 R14, RZ, RZ, RZ ;  /* 0x000000ffff0e7224 */ /* 0x000fe200078e00ff */
[----:B------:R-:W-:Y:S01]  /*5550*/  MOV R7, 0x1000 ;  /* 0x0000100000077802 */ /* 0x000fe20000000f00 */
[----:B------:R-:W3:Y:S01]  /*5560*/  LDCU UR30, c[0x0][0x374] ;  /* 0x00006e80ff1e77ac */ /* 0x000ee20008000800 */
[----:B------:R-:W4:Y:S01]  /*5570*/  LDC.64 R2, c[0x0][0x888] ;  /* 0x00022200ff027b82 */ /* 0x000f220000000a00 */
[----:B------:R-:W3:Y:S01]  /*5580*/  LDCU UR15, c[0x0][0xb0c] ;  /* 0x00016180ff0f77ac */ /* 0x000ee20008000800 */
[----:B------:R-:W2:Y:S06]  /*5590*/  LDCU UR40, c[0x0][0xb20] ;  /* 0x00016400ff2877ac */ /* 0x000eac0008000800 */
[----:B------:R-:W4:Y:S01]  /*55a0*/  LDC.64 R4, c[0x0][0x890] ;  /* 0x00022400ff047b82 */ /* 0x000f220000000a00 */
[----:B------:R-:W2:Y:S01]  /*55b0*/  LDCU UR4, c[0x0][0xb30] ;  /* 0x00016600ff0477ac */ /* 0x000ea20008000800 */
[----:B------:R-:W-:Y:S01]  /*55c0*/  UMOV UR21, 0x400 ;  /* 0x0000040000157882 */ /* 0x000fe20000000000 */
[----:B-1----:R-:W-:-:S02]  /*55d0*/  UIMAD.WIDE.U32 UR6, UR31, UR32, URZ ;  /* 0x000000201f0672a5 */ /* 0x002fc4000f8e00ff */
[----:B---3--:R-:W-:Y:S02]  /*55e0*/  UIMAD.WIDE.U32 UR8, UR30, UR35, URZ ;  /* 0x000000231e0872a5 */ /* 0x008fe4000f8e00ff */
[----:B------:R-:W-:Y:S02]  /*55f0*/  ULEA UR21, UR45, UR21, 0x18 ;  /* 0x000000152d157291 */ /* 0x000fe4000f8ec0ff */
[----:B------:R-:W-:Y:S02]  /*5600*/  UPLOP3.LUT UP3, UPT, UPT, UPT, UPT, 0x40, 0x4 ;  /* 0x000000000004789c */ /* 0x000fe40003f6e870 */
[----:B------:R-:W-:Y:S01]  /*5610*/  UIADD3 UR37, UPT, UPT, UR21, 0x1a8, URZ ;  /* 0x000001a815257890 */ /* 0x000fe2000fffe0ff */
[----:B------:R-:W-:Y:S01]  /*5620*/  UMOV UR6, UR7 ;  /* 0x0000000700067c82 */ /* 0x000fe20008000000 */
[----:B------:R-:W-:Y:S01]  /*5630*/  UMOV UR38, UR9 ;  /* 0x0000000900267c82 */ /* 0x000fe20008000000 */
[----:B------:R-:W-:Y:S02]  /*5640*/  UISETP.GE.AND UP0, UPT, UR42, 0x1, UPT ;  /* 0x000000012a00788c */ /* 0x000fe4000bf06270 */
[----:B------:R-:W-:Y:S01]  /*5650*/  UISETP.NE.AND UP4, UPT, UR42, 0x1, UPT ;  /* 0x000000012a00788c */ /* 0x000fe2000bf85270 */
[----:B------:R-:W1:Y:S01]  /*5660*/  LDCU.64 UR22, c[0x0][0xb28] ;  /* 0x00016500ff1677ac */ /* 0x000e620008000a00 */
[----:B------:R-:W-:-:S02]  /*5670*/  UISETP.NE.AND UP6, UPT, UR15, 0x1, UPT ;  /* 0x000000010f00788c */ /* 0x000fc4000bfc5270 */
[----:B------:R-:W-:Y:S02]  /*5680*/  UISETP.NE.AND UP5, UPT, UR34, 0x1, UPT ;  /* 0x000000012200788c */ /* 0x000fe4000bfa5270 */
[----:B------:R-:W-:Y:S02]  /*5690*/  UIADD3 UR25, UPT, UPT, UR21, 0x1a0, URZ ;  /* 0x000001a015197890 */ /* 0x000fe4000fffe0ff */
[----:B------:R-:W-:Y:S02]  /*56a0*/  UPRMT UR37, UR45, 0x654, UR37 ;  /* 0x000006542d257896 */ /* 0x000fe40008000025 */
[----:B------:R-:W-:Y:S02]  /*56b0*/  USHF.R.U32.HI UR39, URZ, UR33, UR6 ;  /* 0x00000021ff277299 */ /* 0x000fe40008011606 */
[----:B--2---:R-:W-:Y:S02]  /*56c0*/  USHF.R.U32.HI UR38, URZ, UR40, UR38 ;  /* 0x00000028ff267299 */ /* 0x004fe40008011626 */
[----:B------:R-:W-:-:S11]  /*56d0*/  UISETP.NE.AND UP2, UPT, UR4, 0x1, UPT ;  /* 0x000000010400788c */ /* 0x000fd6000bf45270 */
.L_x_117:
[C---:B------:R-:W-:Y:S02]  /*56e0*/  LEA R12, R14.reuse, UR21, 0x3 ;  /* 0x000000150e0c7c11 */ /* 0x040fe4000f8e18ff */
[----:B------:R-:W-:Y:S02]  /*56f0*/  SHF.L.U32 R9, R13, 0x1f, RZ ;  /* 0x0000001f0d097819 */ /* 0x000fe400000006ff */
[----:B------:R-:W-:Y:S02]  /*5700*/  LEA R10, R14, UR21, 0x4 ;  /* 0x000000150e0a7c11 */ /* 0x000fe4000f8e20ff */
[----:B------:R-:W2:Y:S02]  /*5710*/  SYNCS.PHASECHK.TRANS64.TRYWAIT P0, [R12+URZ+0x1d0], R9 ;  /* 0x0001d0090c0075a7 */ /* 0x000ea400080011ff */
[----:B--23--:R-:W-:Y:S05]  /*5720*/  @!P0 BRA `(.L_x_109) ;  /* 0x00000048003c8947 */ /* 0x00cfea0003800000 */
.L_x_220:
[----:B--2---:R-:W2:Y:S01]  /*5730*/  LDS.128 R8, [R10+0x260] ;  /* 0x000260000a087984 */ /* 0x004ea20000000c00 */
[----:B------:R-:W-:Y:S01]  /*5740*/  UISETP.GE.AND UP0, UPT, UR42, 0x1, UPT ;  /* 0x000000012a00788c */ /* 0x000fe2000bf06270 */
[----:B------:R-:W-:Y:S01]  /*5750*/  @!PT LDS RZ, [RZ] ;  /* 0x00000000fffff984 */ /* 0x000fe20000000800 */
[----:B------:R-:W-:Y:S01]  /*5760*/  @!PT LDS RZ, [RZ] ;  /* 0x00000000fffff984 */ /* 0x000fe20000000800 */
[----:B------:R-:W-:Y:S01]  /*5770*/  @!PT LDS RZ, [RZ] ;  /* 0x00000000fffff984 */ /* 0x000fe20000000800 */
[----:B------:R-:W-:Y:S01]  /*5780*/  @!PT LDS RZ, [RZ] ;  /* 0x00000000fffff984 */ /* 0x000fe20000000800 */
[----:B------:R3:W-:Y:S06]  /*5790*/  MEMBAR.ALL.CTA ;  /* 0x0000000000007992 */ /* 0x0007ec0000008000 */
[----:B---3--:R-:W3:Y:S01]  /*57a0*/  FENCE.VIEW.ASYNC.S ;  /* 0x00000000000073c6 */ /* 0x008ee20000000000 */
[----:B--2---:R-:W-:Y:S11]  /*57b0*/  LOP3.LUT P0, RZ, R10, 0x1, RZ, 0xc0, !PT ;  /* 0x000000010aff7812 */ /* 0x004ff6000780c0ff */
[----:B------:R-:W-:Y:S02]  /*57c0*/  @!UPT UIADD3 URZ, UPT, UPT, URZ, URZ, URZ ;  /* 0x000000fffffff290 */ /* 0x000fe4000fffe0ff */
[----:B---3--:R-:W-:Y:S01]  /*57d0*/  VOTEU.ANY UP1, P0 ;  /* 0x0000000000ff7886 */ /* 0x008fe20000020100 */
[----:B------:R-:W-:Y:S11]  /*57e0*/  PLOP3.LUT P0, PT, PT, PT, UP1, 0x80, 0x8 ;  /* 0x000000000008781c */ /* 0x000ff60003f0f018 */
[----:B------:R-:W-:Y:S02]  /*57f0*/  @!UPT UIADD3 URZ, UPT, UPT, URZ, URZ, URZ ;  /* 0x000000fffffff290 */ /* 0x000fe4000fffe0ff */
[----:B------:R-:W-:Y:S02]  /*5800*/  @P0 SHF.R.U32.HI R0, RZ, 0x10, R9 ;  /* 0x00000010ff000819 */ /* 0x000fe40000011609 */
[----:B------:R-:W-:Y:S02]  /*5810*/  @P0 MOV R6, R8 ;  /* 0x0000000800060202 */ /* 0x000fe40000000f00 */
[----:B------:R-:W-:Y:S01]  /*5820*/  @P0 R2UR UR4, R0 ;  /* 0x00000000000402ca */ /* 0x000fe200000e0000 */
[----:B------:R-:W-:Y:S01]  /*5830*/  VIADD R0, R12, 0x1e0 ;  /* 0x000001e00c007836 */ /* 0x000fe20000000000 */
[----:B------:R-:W-:Y:S02]  /*5840*/  @P0 LOP3.LUT R8, R9, 0xffff, RZ, 0xc0, !PT ;  /* 0x0000ffff09080812 */ /* 0x000fe400078ec0ff */
[----:B------:R-:W-:Y:S02]  /*5850*/  @P0 R2UR UR6, R6 ;  /* 0x00000000060602ca */ /* 0x000fe400000e0000 */
[----:B------:R-:W-:Y:S02]  /*5860*/  PRMT R0, RZ, 0x654, R0 ;  /* 0x00000654ff007816 */ /* 0x000fe40000000000 */
[----:B------:R-:W-:Y:S02]  /*5870*/  @P0 R2UR UR5, R8 ;  /* 0x00000000080502ca */ /* 0x000fe400000e0000 */
[----:B------:R2:W-:Y:S03]  /*5880*/  SYNCS.ARRIVE.TRANS64.RED.A1T0 RZ, [R0+URZ], RZ ;  /* 0x000000ff00ff79a7 */ /* 0x0005e600081004ff */
[----:B------:R-:W-:Y:S04]  /*5890*/  @UP1 UMOV UR29, UR4 ;  /* 0x00000004001d1c82 */ /* 0x000fe80008000000 */
[----:B------:R-:W-:Y:S04]  /*58a0*/  @UP1 UMOV UR14, UR6 ;  /* 0x00000006000e1c82 */ /* 0x000fe80008000000 */
[----:B------:R-:W-:Y:S01]  /*58b0*/  @UP1 UMOV UR13, UR5 ;  /* 0x00000005000d1c82 */ /* 0x000fe20008000000 */
[----:B------:R-:W-:Y:S05]  /*58c0*/  BRA.U !UP0, `(.L_x_110) ;  /* 0x0000000108a47547 */ /* 0x000fea000b800000 */
[----:B------:R-:W-:Y:S02]  /*58d0*/  UIMAD.WIDE.U32 UR8, UR13, UR35, URZ ;  /* 0x000000230d0872a5 */ /* 0x000fe4000f8e00ff */
[----:B------:R-:W-:Y:S02]  /*58e0*/  UIMAD.WIDE.U32 UR10, UR14, UR32, URZ ;  /* 0x000000200e0a72a5 */ /* 0x000fe4000f8e00ff */
[----:B------:R-:W-:Y:S02]  /*58f0*/  USEL UR4, UR30, UR38, !UP5 ;  /* 0x000000261e047287 */ /* 0x000fe4000e800000 */
[----:B------:R-:W-:Y:S02]  /*5900*/  USEL UR7, UR31, UR39, !UP6 ;  /* 0x000000271f077287 */ /* 0x000fe4000f000000 */
[----:B-1----:R-:W-:Y:S02]  /*5910*/  UIMAD.WIDE.U32 UR16, UR4, UR22, URZ ;  /* 0x00000016041072a5 */ /* 0x002fe4000f8e00ff */
[----:B------:R-:W-:Y:S01]  /*5920*/  UIMAD.WIDE.U32 UR18, UR7, UR22, URZ ;  /* 0x00000016071272a5 */ /* 0x000fe2000f8e00ff */
[----:B------:R-:W-:Y:S02]  /*5930*/  UMOV UR5, UR9 ;  /* 0x0000000900057c82 */ /* 0x000fe40008000000 */
[----:B------:R-:W-:Y:S03]  /*5940*/  USHF.R.U32.HI UR6, URZ, UR40, UR5 ;  /* 0x00000028ff067299 */ /* 0x000fe60008011605 */
[----:B------:R-:W-:Y:S01]  /*5950*/  UMOV UR5, UR11 ;  /* 0x0000000b00057c82 */ /* 0x000fe20008000000 */
[----:B------:R-:W-:Y:S02]  /*5960*/  USEL UR6, UR13, UR6, !UP5 ;  /* 0x000000060d067287 */ /* 0x000fe4000e800000 */
[----:B------:R-:W-:Y:S02]  /*5970*/  USHF.R.U32.HI UR8, URZ, UR33, UR5 ;  /* 0x00000021ff087299 */ /* 0x000fe40008011605 */
[----:B------:R-:W-:Y:S01]  /*5980*/  UIMAD.WIDE.U32 UR10, UR6, UR22, URZ ;  /* 0x00000016060a72a5 */ /* 0x000fe2000f8e00ff */
[----:B------:R-:W-:Y:S02]  /*5990*/  UMOV UR5, UR17 ;  /* 0x0000001100057c82 */ /* 0x000fe40008000000 */
[----:B------:R-:W-:Y:S03]  /*59a0*/  @UP4 USHF.R.U32.HI UR4, URZ, UR23, UR5 ;  /* 0x00000017ff044299 */ /* 0x000fe60008011605 */
[----:B------:R-:W-:Y:S01]  /*59b0*/  UMOV UR5, UR19 ;  /* 0x0000001300057c82 */ /* 0x000fe20008000000 */
[----:B------:R-:W-:Y:S02]  /*59c0*/  UIMAD UR4, UR42, UR4, URZ ;  /* 0x000000042a0472a4 */ /* 0x000fe4000f8e02ff */
[----:B------:R-:W-:Y:S02]  /*59d0*/  @UP4 USHF.R.U32.HI UR7, URZ, UR23, UR5 ;  /* 0x00000017ff074299 */ /* 0x000fe40008011605 */
[----:B------:R-:W-:Y:S02]  /*59e0*/  USEL UR5, UR14, UR8, !UP6 ;  /* 0x000000080e057287 */ /* 0x000fe4000f000000 */
[----:B------:R-:W-:Y:S02]  /*59f0*/  UIMAD UR8, UR42, UR7, URZ ;  /* 0x000000072a0872a4 */ /* 0x000fe4000f8e02ff */
[----:B------:R-:W-:Y:S03]  /*5a00*/  UISETP.GE.AND UP0, UPT, UR6, UR4, UPT ;  /* 0x000000040600728c */ /* 0x000fe6000bf06270 */
[----:B------:R-:W-:Y:S01]  /*5a10*/  UMOV UR4, UR11 ;  /* 0x0000000b00047c82 */ /* 0x000fe20008000000 */
[----:B------:R-:W-:Y:S02]  /*5a20*/  UISETP.GE.OR UP0, UPT, UR5, UR8, UP0 ;  /* 0x000000080500728c */ /* 0x000fe40008706670 */
[----:B------:R-:W-:Y:S02]  /*5a30*/  USHF.R.U32.HI UR4, URZ, UR23, UR4 ;  /* 0x00000017ff047299 */ /* 0x000fe40008011604 */
[----:B------:R-:W-:Y:S02]  /*5a40*/  UIMAD.WIDE.U32 UR8, UR5, UR22, URZ ;  /* 0x00000016050872a5 */ /* 0x000fe4000f8e00ff */
[----:B------:R-:W-:Y:S04]  /*5a50*/  USEL UR10, UR6, UR4, !UP4 ;  /* 0x00000004060a7287 */ /* 0x000fe8000e000000 */
[----:B------:R-:W-:Y:S01]  /*5a60*/  UIADD3 UR11, UPT, UPT, -UR10, URZ, URZ ;  /* 0x000000ff0a0b7290 */ /* 0x000fe2000fffe1ff */
[----:B------:R-:W-:Y:S02]  /*5a70*/  @!UP0 UMOV UR4, UR9 ;  /* 0x0000000900048c82 */ /* 0x000fe40008000000 */
[----:B------:R-:W-:Y:S02]  /*5a80*/  @!UP0 USHF.R.U32.HI UR4, URZ, UR23, UR4 ;  /* 0x00000017ff048299 */ /* 0x000fe40008011604 */
[----:B------:R-:W-:Y:S02]  /*5a90*/  UIMAD UR8, UR42, UR11, UR6 ;  /* 0x0000000b2a0872a4 */ /* 0x000fe4000f8e0206 */
[----:B------:R-:W-:Y:S04]  /*5aa0*/  @!UP0 USEL UR4, UR5, UR4, !UP4 ;  /* 0x0000000405048287 */ /* 0x000fe8000e000000 */
[----:B------:R-:W-:Y:S02]  /*5ab0*/  @!UP0 UIMAD UR8, UR7, UR8, UR4 ;  /* 0x00000008070882a4 */ /* 0x000fe4000f8e0204 */
[----:B------:R-:W-:Y:S02]  /*5ac0*/  @!UP0 UIADD3 UR9, UPT, UPT, UR10, -UR4, URZ ;  /* 0x800000040a098290 */ /* 0x000fe4000fffe0ff */
[----:B------:R-:W-:Y:S02]  /*5ad0*/  UIADD3 UR4, UPT, UPT, -UR5, URZ, URZ ;  /* 0x000000ff05047290 */ /* 0x000fe4000fffe1ff */
[----:B------:R-:W-:Y:S02]  /*5ae0*/  UIADD3 UR7, UPT, UPT, -UR6, URZ, URZ ;  /* 0x000000ff06077290 */ /* 0x000fe4000fffe1ff */
[----:B------:R-:W-:Y:S02]  /*5af0*/  @!UP0 UIMAD UR6, UR9, UR42, UR5 ;  /* 0x0000002a090682a4 */ /* 0x000fe4000f8e0205 */
[----:B------:R-:W-:Y:S02]  /*5b00*/  UIMAD UR14, UR15, UR4, UR14 ;  /* 0x000000040f0e72a4 */ /* 0x000fe4000f8e020e */
[----:B------:R-:W-:Y:S01]  /*5b10*/  UIMAD UR4, UR34, UR7, UR13 ;  /* 0x00000007220472a4 */ /* 0x000fe2000f8e020d */
[----:B------:R-:W-:Y:S02]  /*5b20*/  @!UP0 UMOV UR5, UR8 ;  /* 0x0000000800058c82 */ /* 0x000fe40008000000 */
[----:B------:R-:W-:Y:S02]  /*5b30*/  UIMAD UR14, UR5, UR15, UR14 ;  /* 0x0000000f050e72a4 */ /* 0x000fe4000f8e020e */
[----:B------:R-:W-:Y:S11]  /*5b40*/  UIMAD UR13, UR6, UR34, UR4 ;  /* 0x00000022060d72a4 */ /* 0x000ff6000f8e0204 */
[----:B------:R-:W-:Y:S01]  /*5b50*/  @!UPT UIADD3 URZ, UPT, UPT, URZ, URZ, URZ ;  /* 0x000000fffffff290 */ /* 0x000fe2000fffe0ff */
.L_x_110:
[----:B------:R-:W3:Y:S01]  /*5b60*/  @!UP2 LDCU.128 UR8, c[0x0][0xb10] ;  /* 0x00016200ff08a7ac */ /* 0x000ee20008000c00 */
[C---:B----4-:R-:W-:Y:S02]  /*5b70*/  ISETP.NE.U32.AND P1, PT, R4.reuse, RZ, PT ;  /* 0x000000ff0400720c */ /* 0x050fe40003f25070 */
[----:B------:R-:W-:Y:S02]  /*5b80*/  ISETP.NE.U32.AND P0, PT, R4, RZ, PT ;  /* 0x000000ff0400720c */ /* 0x000fe40003f05070 */
[C---:B------:R-:W-:Y:S02]  /*5b90*/  ISETP.NE.AND.EX P1, PT, R5.reuse, RZ, PT, P1 ;  /* 0x000000ff0500720c */ /* 0x040fe40003f25310 */
[----:B------:R-:W-:Y:S01]  /*5ba0*/  ISETP.NE.AND.EX P0, PT, R5, RZ, PT, P0 ;  /* 0x000000ff0500720c */ /* 0x000fe20003f05300 */
[----:B------:R-:W4:Y:S01]  /*5bb0*/  @!UP2 LDCU UR5, c[0x0][0xb0c] ;  /* 0x00016180ff05a7ac */ /* 0x000f220008000800 */
[----:B------:R-:W-:Y:S01]  /*5bc0*/  SHF.L.U32 R9, R15, 0x1f, RZ ;  /* 0x0000001f0f097819 */ /* 0x000fe200000006ff */
[----:B------:R-:W-:Y:S02]  /*5bd0*/  USHF.L.U32 UR26, UR28, 0x7, URZ ;  /* 0x000000071c1a7899 */ /* 0x000fe400080006ff */
[----:B------:R-:W-:Y:S02]  /*5be0*/  USHF.L.U32 UR27, UR20, 0x6, URZ ;  /* 0x00000006141b7899 */ /* 0x000fe400080006ff */
[----:B---3--:R-:W-:Y:S07]  /*5bf0*/  UIMAD.WIDE.U32 UR6, UR14, UR8, URZ ;  /* 0x000000080e0672a5 */ /* 0x008fee000f8e00ff */
[----:B------:R-:W-:Y:S01]  /*5c00*/  @!UP2 UMOV UR4, UR7 ;  /* 0x000000070004ac82 */ /* 0x000fe20008000000 */
[----:B----4-:R-:W-:Y:S02]  /*5c10*/  @!UP2 UISETP.NE.AND UP0, UPT, UR5, 0x1, UPT ;  /* 0x000000010500a88c */ /* 0x010fe4000bf05270 */
[----:B------:R-:W-:Y:S02]  /*5c20*/  @!UP2 USHF.R.U32.HI UR4, URZ, UR9, UR4 ;  /* 0x00000009ff04a299 */ /* 0x000fe40008011604 */
[----:B------:R-:W-:Y:S02]  /*5c30*/  UIMAD.WIDE.U32 UR6, UR13, UR11, URZ ;  /* 0x0000000b0d0672a5 */ /* 0x000fe4000f8e00ff */
[----:B------:R-:W-:Y:S02]  /*5c40*/  @!UP2 USEL UR8, UR14, UR4, !UP0 ;  /* 0x000000040e08a287 */ /* 0x000fe4000c000000 */
[----:B------:R-:W-:Y:S03]  /*5c50*/  @!UP2 UISETP.NE.AND UP0, UPT, UR10, 0x1, UPT ;  /* 0x000000010a00a88c */ /* 0x000fe6000bf05270 */
[----:B------:R-:W-:Y:S02]  /*5c60*/  @!UP2 UMOV UR6, UR7 ;  /* 0x000000070006ac82 */ /* 0x000fe40008000000 */
[----:B------:R-:W3:Y:S02]  /*5c70*/  @!UP2 LDCU UR4, c[0x0][0xb20] ;  /* 0x00016400ff04a7ac */ /* 0x000ee40008000800 */
[----:B---3--:R-:W-:Y:S04]  /*5c80*/  @!UP2 USHF.R.U32.HI UR6, URZ, UR4, UR6 ;  /* 0x00000004ff06a299 */ /* 0x008fe80008011606 */
[----:B------:R-:W-:Y:S04]  /*5c90*/  @!UP2 USEL UR6, UR13, UR6, !UP0 ;  /* 0x000000060d06a287 */ /* 0x000fe8000c000000 */
[----:B------:R-:W-:Y:S02]  /*5ca0*/  @!UP2 UIADD3 UR4, UPT, UPT, -UR8, UR6, URZ ;  /* 0x000000060804a290 */ /* 0x000fe4000fffe1ff */
[----:B------:R-:W-:Y:S02]  /*5cb0*/  @!UP2 UIADD3 UR6, UPT, UPT, UR8, -UR6, URZ ;  /* 0x800000060806a290 */ /* 0x000fe4000fffe0ff */
[----:B------:R-:W-:Y:S02]  /*5cc0*/  @!UP2 UIMAD UR14, UR4, UR5, UR14 ;  /* 0x00000005040ea2a4 */ /* 0x000fe4000f8e020e */
[----:B------:R-:W-:Y:S01]  /*5cd0*/  @!UP2 UIMAD UR13, UR6, UR10, UR13 ;  /* 0x0000000a060da2a4 */ /* 0x000fe2000f8e020d */
[----:B------:R-:W-:Y:S11]  /*5ce0*/  BRA.U UP3, `(.L_x_111) ;  /* 0x0000000103107547 */ /* 0x000ff6000b800000 */
[----:B--2---:R-:W-:Y:S04]  /*5cf0*/  MOV R0, UR44 ;  /* 0x0000002c00007c02 */ /* 0x004fe80008000f00 */
[----:B------:R-:W-:Y:S04]  /*5d00*/  SHF.L.U32 R11, R0, 0x1f, RZ ;  /* 0x0000001f000b7819 */ /* 0x000fe800000006ff */
[----:B------:R-:W2:Y:S02]  /*5d10*/  SYNCS.PHASECHK.TRANS64.TRYWAIT P2, [UR21+0x1c8], R11 ;  /* 0x0001c80bff0075a7 */ /* 0x000ea40008041115 */
[----:B--2---:R-:W-:Y:S05]  /*5d20*/  @!P2 BRA `(.L_x_112) ;  /* 0x0000004000d0a947 */ /* 0x004fea0003800000 */
.L_x_111:
[----:B------:R-:W-:Y:S05]  /*5d30*/  @!P1 BRA `(.L_x_113) ;  /* 0x0000000000309947 */ /* 0x000fea0003800000 */
[----:B------:R-:W-:Y:S01]  /*5d40*/  ISETP.NE.U32.AND P1, PT, R2, RZ, PT ;  /* 0x000000ff0200720c */ /* 0x000fe20003f25070 */
[----:B------:R-:W3:Y:S01]  /*5d50*/  LDCU.64 UR4, c[0x0][0x358] ;  /* 0x00006b00ff0477ac */ /* 0x000ee20008000a00 */
[----:B------:R-:W-:Y:S02]  /*5d60*/  IMAD.MOV.U32 R90, RZ, RZ, 0x1 ;  /* 0x00000001ff5a7424 */ /* 0x000fe400078e00ff */
[----:B------:R-:W-:Y:S11]  /*5d70*/  ISETP.NE.AND.EX P1, PT, R3, RZ, PT, P1 ;  /* 0x000000ff0300720c */ /* 0x000ff60003f25310 */
[----:B------:R-:W-:Y:S02]  /*5d80*/  @!UPT UIADD3 URZ, UPT, UPT, URZ, URZ, URZ ;  /* 0x000000fffffff290 */ /* 0x000fe4000fffe0ff */
[----:B--2---:R-:W2:Y:S01]  /*5d90*/  @P1 LDC.64 R10, c[0x0][0x888] ;  /* 0x00022200ff0a1b82 */ /* 0x004ea20000000a00 */
[----:B------:R-:W-:Y:S04]  /*5da0*/  @P1 IMAD R0, R4, UR36, RZ ;  /* 0x0000002404001c24 */ /* 0x000fe8000f8e02ff */
[----:B--2---:R-:W-:Y:S04]  /*5db0*/  @P1 IMAD.WIDE R10, R0, 0x4, R10 ;  /* 0x00000004000a1825 */ /* 0x004fe800078e020a */
[----:B------:R-:W-:Y:S01]  /*5dc0*/  HFMA2 R0, -RZ, RZ, 0, 5.9604644775390625e-08 ;  /* 0x00000001ff007431 */ /* 0x000fe200000001ff */
[----:B---3-5:R3:W5:Y:S04]  /*5dd0*/  @P1 LDG.E R41, desc[UR4][R10.64] ;  /* 0x000000040a291981 */ /* 0x028768000c1e1900 */
[----:B------:R-:W-:Y:S01]  /*5de0*/  @!P1 PRMT R90, R0, 0x7610, R90 ;  /* 0x00007610005a9816 */ /* 0x000fe2000000005a */
[----:B---3--:R-:W4:Y:S06]  /*5df0*/  @!P1 LDC R41, c[0x0][0x880] ;  /* 0x00022000ff299b82 */ /* 0x008f2c0000000800 */
.L_x_113:
[----:B----45:R-:W-:Y:S01]  /*5e00*/  @!P0 FSETP.EQ.AND P1, PT, R41, RZ, PT ;  /* 0x000000ff2900820b */ /* 0x030fe20003f22000 */
[----:B------:R-:W-:Y:S01]  /*5e10*/  @!UPT UIADD3 URZ, UPT, UPT, URZ, URZ, URZ ;  /* 0x000000fffffff290 */ /* 0x000fe2000fffe0ff */
[----:B------:R-:W-:Y:S11]  /*5e20*/  @!P0 BRA `(.L_x_114) ;  /* 0x0000000000188947 */ /* 0x000ff60003800000 */
[----:B------:R-:W-:Y:S02]  /*5e30*/  LOP3.LUT P0, RZ, R90, 0xff, RZ, 0xc0, !PT ;  /* 0x000000ff5aff7812 */ /* 0x000fe4000780c0ff */
[----:B------:R-:W-:Y:S04]  /*5e40*/  ISETP.NE.U32.AND P1, PT, R2, RZ, PT ;  /* 0x000000ff0200720c */ /* 0x000fe80003f25070 */
[----:B------:R-:W-:Y:S04]  /*5e50*/  ISETP.NE.AND.EX P1, PT, R3, RZ, PT, P1 ;  /* 0x000000ff0300720c */ /* 0x000fe80003f25310 */
[----:B------:R-:W-:Y:S03]  /*5e60*/  PLOP3.LUT P1, PT, P1, PT, PT, 0x8, 0x80 ;  /* 0x000000000080781c */ /* 0x000fe60000f2e170 */
[----:B------:R-:W-:Y:S11]  /*5e70*/  @P0 FSETP.EQ.AND P1, PT, R41, RZ, PT ;  /* 0x000000ff2900020b */ /* 0x000ff60003f22000 */
[----:B------:R-:W-:Y:S02]  /*5e80*/  @!UPT UIADD3 URZ, UPT, UPT, URZ, URZ, URZ ;  /* 0x000000fffffff290 */ /* 0x000fe4000fffe0ff */
.L_x_114:
[----:B------:R-:W3:Y:S01]  /*5e90*/  SYNCS.PHASECHK.TRANS64.TRYWAIT P2, [UR21+0x1b0], R9 ;  /* 0x0001b009ff0075a7 */ /* 0x000ee20008041115 */
[----:B------:R-:W-:Y:S04]  /*5ea0*/  ELECT P0, URZ, PT ;  /* 0x0000000000ff782f */ /* 0x000fe80003800000 */
[----:B------:R-:W-:Y:S11]  /*5eb0*/  PLOP3.LUT P1, PT, P1, P0, PT, 0xf2, 0x2f ;  /* 0x00000000002f781c */ /* 0x000ff60000f21e72 */
[----:B------:R-:W-:Y:S02]  /*5ec0*/  @!UPT UIADD3 URZ, UPT, UPT, URZ, URZ, URZ ;  /* 0x000000fffffff290 */ /* 0x000fe4000fffe0ff */
[----:B------:R-:W-:Y:S05]  /*5ed0*/  @!P1 IADD3 R8, P0, PT, R16, 0x580, RZ ;  /* 0x0000058010089810 */ /* 0x000fea0007f1e0ff */
[----:B------:R-:W-:Y:S01]  /*5ee0*/  @!P1 IMAD.X R6, RZ, RZ, R17, P0 ;  /* 0x000000ffff069224 */ /* 0x000fe200000e0611 */
[----:B---3--:R-:W-:Y:S07]  /*5ef0*/  @!P2 BRA `(.L_x_115) ;  /* 0x000000400074a947 */ /* 0x008fee0003800000 */
.L_x_223:
[----:B------:R-:W-:Y:S01]  /*5f00*/  @!P1 R2UR UR5, R8 ;  /* 0x00000000080592ca */ /* 0x000fe200000e0000 */
[----:B------:R-:W-:Y:S01]  /*5f10*/  VOTEU.ALL UP0, P1 ;  /* 0x0000000000ff7886 */ /* 0x000fe20000800000 */
[----:B------:R-:W-:Y:S01]  /*5f20*/  @!P1 R2UR UR4, R6 ;  /* 0x00000000060492ca */ /* 0x000fe200000e0000 */
[----:B------:R-:W-:Y:S01]  /*5f30*/  UMOV UR16, 0x0 ;  /* 0x0000000000107882 */ /* 0x000fe20000000000 */
[----:B------:R-:W-:Y:S01]  /*5f40*/  UMOV UR17, 0x10000000 ;  /* 0x1000000000117882 */ /* 0x000fe20000000000 */
[----:B------:R-:W-:Y:S01]  /*5f50*/  UMOV UR28, UR36 ;  /* 0x00000024001c7c82 */ /* 0x000fe20008000000 */
[----:B------:R-:W-:Y:S01]  /*5f60*/  @!UP0 UIADD3 UR24, UPT, UPT, UR21, 0x300, URZ ;  /* 0x0000030015188890 */ /* 0x000fe2000fffe0ff */
[----:B--2---:R-:W-:Y:S01]  /*5f70*/  @!P1 IMAD.MOV.U32 R0, RZ, RZ, 0x1000 ;  /* 0x00001000ff009424 */ /* 0x004fe200078e00ff */
[----:B------:R-:W-:Y:S01]  /*5f80*/  @!UP0 UIADD3 UR10, UPT, UPT, UR26, 0x40, URZ ;  /* 0x000000401a0a8890 */ /* 0x000fe2000fffe0ff */
[----:B------:R-:W-:Y:S01]  /*5f90*/  VIADD R14, R14, 0x1 ;  /* 0x000000010e0e7836 */ /* 0x000fe20000000000 */
[----:B------:R-:W-:Y:S01]  /*5fa0*/  @!UP0 UIADD3 UR8, UPT, UPT, UR21, 0xb00, URZ ;  /* 0x00000b0015088890 */ /* 0x000fe2000fffe0ff */
[----:B------:R-:W-:Y:S02]  /*5fb0*/  VOTEU.ALL UP0, P1 ;  /* 0x0000000000ff7886 */ /* 0x000fe40000800000 */
[----:B------:R-:W-:Y:S01]  /*5fc0*/  IMAD.U32 R10, RZ, RZ, UR5 ;  /* 0x00000005ff0a7e24 */ /* 0x000fe2000f8e00ff */
[----:B------:R-:W-:Y:S01]  /*5fd0*/  UMOV UR9, UR25 ;  /* 0x0000001900097c82 */ /* 0x000fe20008000000 */
[----:B------:R-:W-:Y:S01]  /*5fe0*/  IMAD.U32 R11, RZ, RZ, UR4 ;  /* 0x00000004ff0b7e24 */ /* 0x000fe2000f8e00ff */
[----:B------:R-:W-:Y:S01]  /*5ff0*/  UMOV UR11, UR27 ;  /* 0x0000001b000b7c82 */ /* 0x000fe20008000000 */
[----:B------:R-:W-:Y:S01]  /*6000*/  UMOV UR12, UR36 ;  /* 0x00000024000c7c82 */ /* 0x000fe20008000000 */
[----:B------:R-:W-:Y:S01]  /*6010*/  @!P1 R2UR UR4, R10 ;  /* 0x000000000a0492ca */ /* 0x000fe200000e0000 */
[----:B------:R-:W-:Y:S01]  /*6020*/  UPRMT UR6, UR45, 0x654, UR25 ;  /* 0x000006542d067896 */ /* 0x000fe20008000019 */
[----:B------:R-:W-:Y:S11]  /*6030*/  @!P1 R2UR UR5, R11 ;  /* 0x000000000b0592ca */ /* 0x000ff600000e0000 */
[----:B------:R-:W-:Y:S02]  /*6040*/  @!UPT UIADD3 URZ, UPT, UPT, URZ, URZ, URZ ;  /* 0x000000fffffff290 */ /* 0x000fe4000fffe0ff */
[----:B------:R2:W-:Y:S01]  /*6050*/  @!UP0 UTMALDG.3D [UR24], [UR4], desc[UR16] ;  /* 0x00001018040085b4 */ /* 0x0005e20008011000 */
[----:B------:R-:W-:Y:S05]  /*6060*/  VOTEU.ALL UP0, P1 ;  /* 0x0000000000ff7886 */ /* 0x000fea0000800000 */
[----:B------:R2:W-:Y:S01]  /*6070*/  @!UP0 UTMALDG.3D [UR8], [UR4], desc[UR16] ;  /* 0x00001008040085b4 */ /* 0x0005e20008011000 */
[----:B------:R2:W-:Y:S01]  /*6080*/  @!P1 SYNCS.ARRIVE.TRANS64.RED.A0TR RZ, [UR21+0x1a0], R0 ;  /* 0x0001a000ffff99a7 */ /* 0x0005e20008300415 */
[----:B------:R-:W-:Y:S01]  /*6090*/  SYNCS.ARRIVE.TRANS64.RED.A1T0 RZ, [UR6], RZ ;  /* 0x000000ffffff79a7 */ /* 0x000fe20008100406 */
[----:B------:R-:W3:Y:S02]  /*60a0*/  SYNCS.PHASECHK.TRANS64.TRYWAIT P0, [UR21+0x1b8], R9 ;  /* 0x0001b809ff0075a7 */ /* 0x000ee40008001115 */
[----:B--23--:R-:W-:Y:S05]  /*60b0*/  @!P0 BRA `(.L_x_116) ;  /* 0x00000040001c8947 */ /* 0x00cfea0003800000 */
.L_x_225:
[----:B------:R-:W-:Y:S01]  /*60c0*/  UIADD3 UR28, UPT, UPT, UR13, UR62, URZ ;  /* 0x0000003e0d1c7290 */ /* 0x000fe2000fffe0ff */
[----:B------:R-:W-:Y:S01]  /*60d0*/  @!P1 IADD3 R6, P0, PT, R16, 0x580, RZ ;  /* 0x0000058010069810 */ /* 0x000fe20007f1e0ff */
[----:B------:R-:W-:Y:S01]  /*60e0*/  UPLOP3.LUT UP3, UPT, UPT, UPT, UPT, 0x80, 0x8 ;  /* 0x000000000008789c */ /* 0x000fe20003f6f070 */
[----:B------:R-:W-:Y:S01]  /*60f0*/  LOP3.LUT R15, R15, 0x1, RZ, 0x3c, !PT ;  /* 0x000000010f0f7812 */ /* 0x000fe200078e3cff */
[----:B------:R-:W-:Y:S01]  /*6100*/  VOTEU.ALL UP0, P1 ;  /* 0x0000000000ff7886 */ /* 0x000fe20000800000 */
[----:B------:R-:W-:Y:S01]  /*6110*/  @!P1 R2UR UR5, R6 ;  /* 0x00000000060592ca */ /* 0x000fe200000e0000 */
[----:B--2---:R-:W-:Y:S01]  /*6120*/  @!P1 IMAD.X R0, RZ, RZ, R17, P0 ;  /* 0x000000ffff009224 */ /* 0x004fe200000e0611 */
[----:B------:R-:W-:Y:S01]  /*6130*/  UMOV UR6, 0x0 ;  /* 0x0000000000067882 */ /* 0x000fe20000000000 */
[----:B------:R-:W-:Y:S01]  /*6140*/  UMOV UR7, 0x10000000 ;  /* 0x1000000000077882 */ /* 0x000fe20000000000 */
[----:B------:R-:W-:Y:S01]  /*6150*/  @!UP0 UIADD3 UR18, UPT, UPT, UR26, 0x20, URZ ;  /* 0x000000201a128890 */ /* 0x000fe2000fffe0ff */
[----:B------:R-:W-:Y:S01]  /*6160*/  ISETP.NE.AND P0, PT, R14, 0x2, PT ;  /* 0x000000020e00780c */ /* 0x000fe20003f05270 */
[----:B------:R-:W-:Y:S01]  /*6170*/  @!UP0 UIADD3 UR16, UPT, UPT, UR21, 0x1300, URZ ;  /* 0x0000130015108890 */ /* 0x000fe2000fffe0ff */
[----:B------:R-:W-:Y:S01]  /*6180*/  @!P1 R2UR UR4, R0 ;  /* 0x00000000000492ca */ /* 0x000fe200000e0000 */
[----:B------:R-:W-:Y:S01]  /*6190*/  @!UP0 UIADD3 UR17, UPT, UPT, UR21, 0x1a8, URZ ;  /* 0x000001a815118890 */ /* 0x000fe2000fffe0ff */
[----:B------:R-:W-:Y:S01]  /*61a0*/  SEL R0, RZ, 0x1, P0 ;  /* 0x00000001ff007807 */ /* 0x000fe20000000000 */
[----:B------:R-:W-:Y:S01]  /*61b0*/  @!UP0 UIADD3 UR10, UPT, UPT, UR26, 0x60, URZ ;  /* 0x000000601a0a8890 */ /* 0x000fe2000fffe0ff */
[----:B------:R-:W-:Y:S01]  /*61c0*/  SEL R14, R14, RZ, P0 ;  /* 0x000000ff0e0e7207 */ /* 0x000fe20000000000 */
[----:B------:R-:W-:Y:S01]  /*61d0*/  @!UP0 UIADD3 UR8, UPT, UPT, UR21, 0x1b00, URZ ;  /* 0x00001b0015088890 */ /* 0x000fe2000fffe0ff */
[----:B------:R-:W-:Y:S01]  /*61e0*/  IMAD.U32 R8, RZ, RZ, UR5 ;  /* 0x00000005ff087e24 */ /* 0x000fe2000f8e00ff */
[----:B------:R-:W-:Y:S01]  /*61f0*/  VOTEU.ALL UP0, P1 ;  /* 0x0000000000ff7886 */ /* 0x000fe20000800000 */
[----:B------:R-:W-:Y:S01]  /*6200*/  UMOV UR19, UR27 ;  /* 0x0000001b00137c82 */ /* 0x000fe20008000000 */
[----:B------:R-:W-:Y:S01]  /*6210*/  UMOV UR20, UR36 ;  /* 0x0000002400147c82 */ /* 0x000fe20008000000 */
[----:B------:R-:W-:Y:S01]  /*6220*/  UMOV UR11, UR27 ;  /* 0x0000001b000b7c82 */ /* 0x000fe20008000000 */
[----:B------:R-:W-:Y:S01]  /*6230*/  UMOV UR12, UR36 ;  /* 0x00000024000c7c82 */ /* 0x000fe20008000000 */
[----:B------:R-:W-:Y:S01]  /*6240*/  UMOV UR9, UR17 ;  /* 0x0000001100097c82 */ /* 0x000fe20008000000 */
[----:B------:R-:W-:Y:S01]  /*6250*/  IMAD.U32 R9, RZ, RZ, UR4 ;  /* 0x00000004ff097e24 */ /* 0x000fe2000f8e00ff */
[----:B------:R-:W-:Y:S01]  /*6260*/  @!P1 R2UR UR4, R8 ;  /* 0x00000000080492ca */ /* 0x000fe200000e0000 */
[----:B------:R-:W-:Y:S01]  /*6270*/  UMOV UR36, UR29 ;  /* 0x0000001d00247c82 */ /* 0x000fe20008000000 */
[----:B------:R-:W-:Y:S02]  /*6280*/  LOP3.LUT R13, R13, R0, RZ, 0x3c, !PT ;  /* 0x000000000d0d7212 */ /* 0x000fe400078e3cff */
[----:B------:R-:W-:Y:S11]  /*6290*/  @!P1 R2UR UR5, R9 ;  /* 0x00000000090592ca */ /* 0x000ff600000e0000 */
[----:B------:R-:W-:Y:S02]  /*62a0*/  @!UPT UIADD3 URZ, UPT, UPT, URZ, URZ, URZ ;  /* 0x000000fffffff290 */ /* 0x000fe4000fffe0ff */
[----:B------:R2:W-:Y:S01]  /*62b0*/  @!UP0 UTMALDG.3D [UR16], [UR4], desc[UR6] ;  /* 0x00000610040085b4 */ /* 0x0005e20008011000 */
[----:B------:R-:W-:Y:S05]  /*62c0*/  VOTEU.ALL UP0, P1 ;  /* 0x0000000000ff7886 */ /* 0x000fea0000800000 */
[----:B------:R3:W-:Y:S01]  /*62d0*/  @!UP0 UTMALDG.3D [UR8], [UR4], desc[UR6] ;  /* 0x00000608040085b4 */ /* 0x0007e20008011000 */
[----:B------:R3:W-:Y:S01]  /*62e0*/  @!P1 SYNCS.ARRIVE.TRANS64.RED.A0TR RZ, [UR21+0x1a8], R7 ;  /* 0x0001a807ffff99a7 */ /* 0x0007e20008300415 */
[----:B------:R-:W-:Y:S01]  /*62f0*/  SYNCS.ARRIVE.TRANS64.RED.A1T0 RZ, [UR37], RZ ;  /* 0x000000ffffff79a7 */ /* 0x000fe20008100425 */
[----:B--2---:R-:W-:Y:S01]  /*6300*/  UIADD3 UR20, UPT, UPT, UR14, UR61, URZ ;  /* 0x0000003d0e147290 */ /* 0x004fe2000fffe0ff */
[----:B------:R-:W-:Y:S11]  /*6310*/  BRA.U UP1, `(.L_x_117) ;  /* 0xfffffff101f07547 */ /* 0x000ff6000b83ffff */
[----:B------:R-:W-:-:S04]  /*6320*/  SHF.L.U32 R3, R15, 0x1f, RZ ;  /* 0x0000001f0f037819 */ /* 0x000fc800000006ff */
[----:B------:R-:W2:Y:S02]  /*6330*/  SYNCS.PHASECHK.TRANS64.TRYWAIT P0, [UR21+0x1b0], R3 ;  /* 0x0001b003ff0075a7 */ /* 0x000ea40008001115 */
[----:B--2---:R-:W-:Y:S05]  /*6340*/  @!P0 BRA `(.L_x_118) ;  /* 0x0000003c00908947 */ /* 0x004fea0003800000 */
.L_x_227:
[----:B--2---:R-:W-:-:S07]  /*6350*/  MOV R0, UR21 ;  /* 0x0000001500007c02 */ /* 0x004fce0008000f00 */
.L_x_119:
[----:B--2---:R-:W-:-:S04]  /*6360*/  SHF.L.U32 R3, R15, 0x1f, RZ ;  /* 0x0000001f0f037819 */ /* 0x004fc800000006ff */
[----:B------:R2:W4:Y:S03]  /*6370*/  SYNCS.PHASECHK.TRANS64.TRYWAIT P0, [R0+URZ+0x1b8], R3 ;  /* 0x0001b803000075a7 */ /* 0x00052600080011ff */
[----:B----4-:R-:W-:Y:S05]  /*6380*/  @!P0 NANOSLEEP.SYNCS 0x989680 ;  /* 0x009896800000895d */ /* 0x010fea0003900000 */
[----:B------:R-:W4:Y:S02]  /*6390*/  @!P0 SYNCS.PHASECHK.TRANS64 P0, [R0+URZ+0x1b8], R3 ;  /* 0x0001b803000085a7 */ /* 0x000f2400080010ff */
[----:B-1-34-:R-:W-:Y:S05]  /*63a0*/  @P0 EXIT ;  /* 0x000000000000094d */ /* 0x01afea0003800000 */
[----:B------:R-:W-:Y:S05]  /*63b0*/  BRA `(.L_x_119) ;  /* 0xfffffffc00e87947 */ /* 0x000fea000383ffff */
.L_x_108:
[----:B------:R-:W-:-:S06]  /*63c0*/  UISETP.GE.AND UP0, UPT, UR25, 0x4, UPT ;  /* 0x000000041900788c */ /* 0x000fcc000bf06270 */
[----:B------:R-:W-:-:S13]  /*63d0*/  PLOP3.LUT P0, PT, PT, PT, UP0, 0x80, 0x8 ;  /* 0x000000000008781c */ /* 0x000fda0003f0f008 */
[----:B------:R-:W-:Y:S05]  /*63e0*/  @!P0 EXIT ;  /* 0x000000000000894d */ /* 0x000fea0003800000 */
[----:B------:R-:W-:Y:S01]  /*63f0*/  BAR.SYNC.DEFER_BLOCKING 0x6, 0xa0 ;  /* 0x0182800000007b1d */ /* 0x000fe20000010000 */
[C---:B------:R-:W-:Y:S01]  /*6400*/  IMAD.SHL.U32 R89, R99.reuse, 0x20, RZ ;  /* 0x0000002063597824 */ /* 0x040fe200078e00ff */
[----:B------:R-:W-:Y:S01]  /*6410*/  CS2R R96, SRZ ;  /* 0x0000000000607805 */ /* 0x000fe2000001ff00 */
[C---:B------:R-:W-:Y:S01]  /*6420*/  IMAD.SHL.U32 R5, R99.reuse, 0x4, RZ ;  /* 0x0000000463057824 */ /* 0x040fe200078e00ff */
[----:B------:R-:W-:Y:S01]  /*6430*/  CS2R R94, SRZ ;  /* 0x00000000005e7805 */ /* 0x000fe2000001ff00 */
[----:B------:R-:W-:Y:S01]  /*6440*/  IMAD.U32 R37, R99, 0x10000, RZ ;  /* 0x0001000063257824 */ /* 0x000fe200078e00ff */
[----:B------:R-:W-:Y:S01]  /*6450*/  UMOV UR44, 0x400 ;  /* 0x00000400002c7882 */ /* 0x000fe20000000000 */
[----:B------:R-:W-:Y:S01]  /*6460*/  LOP3.LUT R4, R89, 0x80, RZ, 0xc0, !PT ;  /* 0x0000008059047812 */ /* 0x000fe200078ec0ff */
[----:B------:R-:W-:Y:S01]  /*6470*/  ULEA UR44, UR45, UR44, 0x18 ;  /* 0x0000002c2d2c7291 */ /* 0x000fe2000f8ec0ff */
[----:B------:R-:W1:Y:S01]  /*6480*/  LDC.64 R84, c[0x0][0x888] ;  /* 0x00022200ff547b82 */ /* 0x000e620000000a00 */
[C---:B------:R-:W-:Y:S01]  /*6490*/  IMAD.SHL.U32 R7, R91.reuse, 0x400, RZ ;  /* 0x000004005b077824 */ /* 0x040fe200078e00ff */
[----:B------:R-:W-:Y:S01]  /*64a0*/  LOP3.LUT R5, R4, 0x10, R5, 0xf8, !PT ;  /* 0x0000001004057812 */ /* 0x000fe200078ef805 */
[----:B------:R-:W-:Y:S01]  /*64b0*/  IMAD.SHL.U32 R4, R91, 0x200000, RZ ;  /* 0x002000005b047824 */ /* 0x000fe200078e00ff */
[C---:B------:R-:W-:Y:S01]  /*64c0*/  LOP3.LUT R88, R89.reuse, 0xb60, RZ, 0xc0, !PT ;  /* 0x00000b6059587812 */ /* 0x040fe200078ec0ff */
[----:B------:R-:W-:Y:S01]  /*64d0*/  UIADD3 UR4, UPT, UPT, UR44, 0x2300, URZ ;  /* 0x000023002c047890 */ /* 0x000fe2000fffe0ff */
[----:B------:R-:W-:Y:S01]  /*64e0*/  LOP3.LUT P0, RZ, R89, 0x80, RZ, 0xc0, !PT ;  /* 0x0000008059ff7812 */ /* 0x000fe2000780c0ff */
[----:B------:R-:W-:Y:S01]  /*64f0*/  IMAD.MOV.U32 R36, RZ, RZ, RZ ;  /* 0x000000ffff247224 */ /* 0x000fe200078e00ff */
[----:B------:R-:W2:Y:S01]  /*6500*/  LDC.64 R86, c[0x0][0x890] ;  /* 0x00022400ff567b82 */ /* 0x000ea20000000a00 */
[----:B------:R-:W-:Y:S01]  /*6510*/  LOP3.LUT R4, R4, 0x200000, RZ, 0xc0, !PT ;  /* 0x0020000004047812 */ /* 0x000fe200078ec0ff */
[----:B------:R-:W-:Y:S01]  /*6520*/  IMAD.MOV.U32 R93, RZ, RZ, RZ ;  /* 0x000000ffff5d7224 */ /* 0x000fe200078e00ff */
[----:B------:R-:W-:Y:S01]  /*6530*/  LOP3.LUT R88, R88, 0x400, R7, 0xf8, !PT ;  /* 0x0000040058587812 */ /* 0x000fe200078ef807 */
[----:B------:R-:W-:Y:S01]  /*6540*/  IMAD.U32 R98, RZ, RZ, UR4 ;  /* 0x00000004ff627e24 */ /* 0x000fe2000f8e00ff */
[----:B------:R-:W-:Y:S01]  /*6550*/  LOP3.LUT R37, R4, 0x400000, R37, 0xf8, !PT ;  /* 0x0040000004257812 */ /* 0x000fe200078ef825 */
[----:B------:R-:W3:Y:S01]  /*6560*/  LDCU UR58, c[0x0][0x370] ;  /* 0x00006e00ff3a77ac */ /* 0x000ee20008000800 */
[----:B------:R-:W4:Y:S01]  /*6570*/  LDS R0, [UR44+0x280] ;  /* 0x0002802cff007984 */ /* 0x000f220008000800 */
[----:B------:R-:W1:Y:S01]  /*6580*/  LDC.64 R82, c[0x0][0x8b0] ;  /* 0x00022c00ff527b82 */ /* 0x000e620000000a00 */
[----:B------:R-:W-:Y:S01]  /*6590*/  LOP3.LUT R88, R88, R5, RZ, 0xfc, !PT ;  /* 0x0000000558587212 */ /* 0x000fe200078efcff */
[----:B------:R-:W1:Y:S01]  /*65a0*/  LDCU UR43, c[0x0][0xb0c] ;  /* 0x00016180ff2b77ac */ /* 0x000e620008000800 */
[----:B------:R-:W-:Y:S01]  /*65b0*/  LOP3.LUT R99, R99, 0x60, RZ, 0xc0, !PT ;  /* 0x0000006063637812 */ /* 0x000fe200078ec0ff */
[----:B------:R-:W1:Y:S04]  /*65c0*/  LDCU UR63, c[0x0][0xb20] ;  /* 0x00016400ff3f77ac */ /* 0x000e680008000800 */
[----:B------:R-:W1:Y:S01]  /*65d0*/  LDC.64 R80, c[0x0][0x8a8] ;  /* 0x00022a00ff507b82 */ /* 0x000e620000000a00 */
[----:B------:R-:W1:Y:S01]  /*65e0*/  LDCU UR39, c[0x0][0xb30] ;  /* 0x00016600ff2777ac */ /* 0x000e620008000800 */
[----:B------:R-:W1:Y:S01]  /*65f0*/  LDCU.64 UR56, c[0x0][0x888] ;  /* 0x00011100ff3877ac */ /* 0x000e620008000a00 */
[----:B------:R-:W1:Y:S01]  /*6600*/  LDCU.64 UR40, c[0x0][0xb28] ;  /* 0x00016500ff2877ac */ /* 0x000e620008000a00 */
[----:B------:R-:W1:Y:S01]  /*6610*/  LDCU.128 UR52, c[0x0][0xb10] ;  /* 0x00016200ff3477ac */ /* 0x000e620008000c00 */
[----:B------:R-:W1:Y:S01]  /*6620*/  LDCU UR47, c[0x0][0x374] ;  /* 0x00006e80ff2f77ac */ /* 0x000e620008000800 */
[----:B------:R-:W-:Y:S01]  /*6630*/  UIADD3 UR60, UPT, UPT, UR44, 0x300, URZ ;  /* 0x000003002c3c7890 */ /* 0x000fe2000fffe0ff */
[----:B----4-:R-:W-:Y:S01]  /*6640*/  IMAD.IADD R37, R0, 0x1, R37 ;  /* 0x0000000100257824 */ /* 0x010fe200078e0225 */
[----:B--23--:R-:W-:-:S10]  /*6650*/  P2R R0, PR, RZ, 0x1 ;  /* 0x00000001ff007803 */ /* 0x00cfd40000000000 */
.L_x_145:
[C---:B------:R-:W-:Y:S02]  /*6660*/  LEA R3, R93.reuse, UR44, 0x3 ;  /* 0x0000002c5d037c11 */ /* 0x040fe4000f8e18ff */
[----:B------:R-:W-:Y:S02]  /*6670*/  SHF.L.U32 R0, R96, 0x1f, RZ ;  /* 0x0000001f60007819 */ /* 0x000fe400000006ff */
[----:B------:R-:W-:Y:S02]  /*6680*/  LEA R5, R93, UR44, 0x4 ;  /* 0x0000002c5d057c11 */ /* 0x000fe4000f8e20ff */
[----:B------:R-:W2:Y:S02]  /*6690*/  SYNCS.PHASECHK.TRANS64.TRYWAIT P0, [R3+URZ+0x1d0], R0 ;  /* 0x0001d000030075a7 */ /* 0x000ea400080011ff */
[----:B-12---:R-:W-:Y:S05]  /*66a0*/  @!P0 BRA `(.L_x_120) ;  /* 0x0000003800d08947 */ /* 0x006fea0003800000 */
.L_x_228:
[----:B------:R-:W3:Y:S01]  /*66b0*/  LDS.128 R4, [R5+0x260] ;  /* 0x0002600005047984 */ /* 0x000ee20000000c00 */
[----:B------:R-:W-:Y:S01]  /*66c0*/  UISETP.GE.AND UP0, UPT, UR42, 0x1, UPT ;  /* 0x000000012a00788c */ /* 0x000fe2000bf06270 */
[----:B------:R-:W-:Y:S01]  /*66d0*/  @!PT LDS RZ, [RZ] ;  /* 0x00000000fffff984 */ /* 0x000fe20000000800 */
[----:B------:R-:W-:Y:S01]  /*66e0*/  @!PT LDS RZ, [RZ] ;  /* 0x00000000fffff984 */ /* 0x000fe20000000800 */
[----:B------:R-:W-:Y:S01]  /*66f0*/  @!PT LDS RZ, [RZ] ;  /* 0x00000000fffff984 */ /* 0x000fe20000000800 */
[----:B------:R-:W-:Y:S01]  /*6700*/  @!PT LDS RZ, [RZ] ;  /* 0x00000000fffff984 */ /* 0x000fe20000000800 */
[----:B------:R4:W-:Y:S06]  /*6710*/  MEMBAR.ALL.CTA ;  /* 0x0000000000007992 */ /* 0x0009ec0000008000 */
[----:B----4-:R-:W4:Y:S01]  /*6720*/  FENCE.VIEW.ASYNC.S ;  /* 0x00000000000073c6 */ /* 0x010f220000000000 */
[----:B---3--:R-:W-:Y:S11]  /*6730*/  LOP3.LUT P0, RZ, R6, 0x1, RZ, 0xc0, !PT ;  /* 0x0000000106ff7812 */ /* 0x008ff6000780c0ff */
[----:B------:R-:W-:Y:S02]  /*6740*/  @!UPT UIADD3 URZ, UPT, UPT, URZ, URZ, URZ ;  /* 0x000000fffffff290 */ /* 0x000fe4000fffe0ff */
[----:B----4-:R-:W-:Y:S01]  /*6750*/  VOTEU.ANY UP1, P0 ;  /* 0x0000000000ff7886 */ /* 0x010fe20000020100 */
[----:B------:R-:W-:Y:S01]  /*6760*/  PLOP3.LUT P0, PT, PT, PT, UP1, 0x80, 0x8 ;  /* 0x000000000008781c */ /* 0x000fe20003f0f018 */
[----:B------:R-:W-:Y:S11]  /*6770*/  UP2UR UR46, UPR, URZ, 0x2 ;  /* 0x00000002ff2e7883 */ /* 0x000ff60008000000 */
[----:B------:R-:W-:Y:S01]  /*6780*/  @!UPT UIADD3 URZ, UPT, UPT, URZ, URZ, URZ ;  /* 0x000000fffffff290 */ /* 0x000fe2000fffe0ff */
[----:B--2---:R-:W-:Y:S02]  /*6790*/  @P0 SHF.R.U32.HI R0, RZ, 0x10, R5 ;  /* 0x00000010ff000819 */ /* 0x004fe40000011605 */
        /* <DEDUP_REMOVED lines=12> */
[----:B-1----:R-:W-:Y:S02]  /*6860*/  UIMAD.WIDE.U32 UR4, UR47, UR55, URZ ;  /* 0x000000372f0472a5 */ /* 0x002fe4000f8e00ff */
[----:B------:R-:W-:Y:S02]  /*6870*/  UIMAD.WIDE.U32 UR6, UR58, UR52, URZ ;  /* 0x000000343a0672a5 */ /* 0x000fe4000f8e00ff */
[----:B------:R-:W-:Y:S02]  /*6880*/  UISETP.NE.AND UP0, UPT, UR54, 0x1, UPT ;  /* 0x000000013600788c */ /* 0x000fe4000bf05270 */
[----:B------:R-:W-:Y:S02]  /*6890*/  UIMAD.WIDE.U32 UR8, UR37, UR55, URZ ;  /* 0x00000037250872a5 */ /* 0x000fe4000f8e00ff */
[----:B------:R-:W-:Y:S02]  /*68a0*/  UIMAD.WIDE.U32 UR10, UR38, UR52, URZ ;  /* 0x00000034260a72a5 */ /* 0x000fe4000f8e00ff */
[----:B------:R-:W-:Y:S02]  /*68b0*/  UISETP.NE.AND UP1, UPT, UR43, 0x1, UPT ;  /* 0x000000012b00788c */ /* 0x000fe4000bf25270 */
[----:B------:R-:W-:Y:S01]  /*68c0*/  UISETP.NE.AND UP2, UPT, UR42, 0x1, UPT ;  /* 0x000000012a00788c */ /* 0x000fe2000bf45270 */
[----:B------:R-:W-:Y:S02]  /*68d0*/  UMOV UR4, UR5 ;  /* 0x0000000500047c82 */ /* 0x000fe40008000000 */
[----:B------:R-:W-:Y:S03]  /*68e0*/  USHF.R.U32.HI UR5, URZ, UR63, UR4 ;  /* 0x0000003fff057299 */ /* 0x000fe60008011604 */
[----:B------:R-:W-:Y:S02]  /*68f0*/  UMOV UR4, UR7 ;  /* 0x0000000700047c82 */ /* 0x000fe40008000000 */
[----:B------:R-:W-:Y:S02]  /*6900*/  USHF.R.U32.HI UR7, URZ, UR53, UR4 ;  /* 0x00000035ff077299 */ /* 0x000fe40008011604 */
[----:B------:R-:W-:Y:S02]  /*6910*/  USEL UR4, UR47, UR5, !UP0 ;  /* 0x000000052f047287 */ /* 0x000fe4000c000000 */
[----:B------:R-:W-:Y:S01]  /*6920*/  USEL UR7, UR58, UR7, !UP1 ;  /* 0x000000073a077287 */ /* 0x000fe2000c800000 */
[----:B------:R-:W-:Y:S01]  /*6930*/  UMOV UR5, UR9 ;  /* 0x0000000900057c82 */ /* 0x000fe20008000000 */
[----:B------:R-:W-:Y:S02]  /*6940*/  UIMAD.WIDE.U32 UR8, UR4, UR40, URZ ;  /* 0x00000028040872a5 */ /* 0x000fe4000f8e00ff */
[----:B------:R-:W-:Y:S03]  /*6950*/  USHF.R.U32.HI UR6, URZ, UR63, UR5 ;  /* 0x0000003fff067299 */ /* 0x000fe60008011605 */
[----:B------:R-:W-:Y:S01]  /*6960*/  UMOV UR5, UR11 ;  /* 0x0000000b00057c82 */ /* 0x000fe20008000000 */
[----:B------:R-:W-:Y:S02]  /*6970*/  UIMAD.WIDE.U32 UR10, UR7, UR40, URZ ;  /* 0x00000028070a72a5 */ /* 0x000fe4000f8e00ff */
[----:B------:R-:W-:Y:S02]  /*6980*/  USHF.R.U32.HI UR12, URZ, UR53, UR5 ;  /* 0x00000035ff0c7299 */ /* 0x000fe40008011605 */
[----:B------:R-:W-:Y:S01]  /*6990*/  USEL UR6, UR37, UR6, !UP0 ;  /* 0x0000000625067287 */ /* 0x000fe2000c000000 */
[----:B------:R-:W-:Y:S02]  /*69a0*/  UMOV UR5, UR9 ;  /* 0x0000000900057c82 */ /* 0x000fe40008000000 */
[----:B------:R-:W-:Y:S01]  /*69b0*/  UMOV UR10, UR11 ;  /* 0x0000000b000a7c82 */ /* 0x000fe20008000000 */
[----:B------:R-:W-:Y:S02]  /*69c0*/  @UP2 USHF.R.U32.HI UR4, URZ, UR41, UR5 ;  /* 0x00000029ff042299 */ /* 0x000fe40008011605 */
[----:B------:R-:W-:Y:S02]  /*69d0*/  @UP2 USHF.R.U32.HI UR7, URZ, UR41, UR10 ;  /* 0x00000029ff072299 */ /* 0x000fe4000801160a */
[----:B------:R-:W-:Y:S02]  /*69e0*/  UIMAD UR4, UR42, UR4, URZ ;  /* 0x000000042a0472a4 */ /* 0x000fe4000f8e02ff */
[----:B------:R-:W-:Y:S02]  /*69f0*/  UIMAD.WIDE.U32 UR10, UR6, UR40, URZ ;  /* 0x00000028060a72a5 */ /* 0x000fe4000f8e00ff */
[----:B------:R-:W-:Y:S02]  /*6a00*/  USEL UR5, UR38, UR12, !UP1 ;  /* 0x0000000c26057287 */ /* 0x000fe4000c800000 */
[----:B------:R-:W-:Y:S02]  /*6a10*/  UIMAD UR8, UR42, UR7, URZ ;  /* 0x000000072a0872a4 */ /* 0x000fe4000f8e02ff */
[----:B------:R-:W-:Y:S03]  /*6a20*/  UISETP.GE.AND UP0, UPT, UR6, UR4, UPT ;  /* 0x000000040600728c */ /* 0x000fe6000bf06270 */
[----:B------:R-:W-:Y:S01]  /*6a30*/  UMOV UR4, UR11 ;  /* 0x0000000b00047c82 */ /* 0x000fe20008000000 */
[----:B------:R-:W-:Y:S02]  /*6a40*/  UISETP.GE.OR UP0, UPT, UR5, UR8, UP0 ;  /* 0x000000080500728c */ /* 0x000fe40008706670 */
[----:B------:R-:W-:Y:S02]  /*6a50*/  USHF.R.U32.HI UR4, URZ, UR41, UR4 ;  /* 0x00000029ff047299 */ /* 0x000fe40008011604 */
[----:B------:R-:W-:Y:S02]  /*6a60*/  UIMAD.WIDE.U32 UR8, UR5, UR40, URZ ;  /* 0x00000028050872a5 */ /* 0x000fe4000f8e00ff */
[----:B------:R-:W-:Y:S02]  /*6a70*/  USEL UR11, UR6, UR4, !UP2 ;  /* 0x00000004060b7287 */ /* 0x000fe4000d000000 */
[----:B------:R-:W-:Y:S02]  /*6a80*/  UIADD3 UR8, UPT, UPT, -UR5, URZ, URZ ;  /* 0x000000ff05087290 */ /* 0x000fe4000fffe1ff */
[----:B------:R-:W-:Y:S01]  /*6a90*/  UIADD3 UR10, UPT, UPT, -UR11, URZ, URZ ;  /* 0x000000ff0b0a7290 */ /* 0x000fe2000fffe1ff */
[----:B------:R-:W-:Y:S01]  /*6aa0*/  @!UP0 UMOV UR4, UR9 ;  /* 0x0000000900048c82 */ /* 0x000fe20008000000 */
[----:B------:R-:W-:Y:S02]  /*6ab0*/  UIADD3 UR9, UPT, UPT, -UR6, URZ, URZ ;  /* 0x000000ff06097290 */ /* 0x000fe4000fffe1ff */
[----:B------:R-:W-:Y:S02]  /*6ac0*/  @!UP0 USHF.R.U32.HI UR4, URZ, UR41, UR4 ;  /* 0x00000029ff048299 */ /* 0x000fe40008011604 */
[----:B------:R-:W-:Y:S02]  /*6ad0*/  UIMAD UR10, UR42, UR10, UR6 ;  /* 0x0000000a2a0a72a4 */ /* 0x000fe4000f8e0206 */
[----:B------:R-:W-:Y:S04]  /*6ae0*/  @!UP0 USEL UR4, UR5, UR4, !UP2 ;  /* 0x0000000405048287 */ /* 0x000fe8000d000000 */
[----:B------:R-:W-:Y:S02]  /*6af0*/  @!UP0 UIMAD UR10, UR7, UR10, UR4 ;  /* 0x0000000a070a82a4 */ /* 0x000fe4000f8e0204 */
[----:B------:R-:W-:Y:S02]  /*6b00*/  @!UP0 UIADD3 UR11, UPT, UPT, UR11, -UR4, URZ ;  /* 0x800000040b0b8290 */ /* 0x000fe4000fffe0ff */
[----:B------:R-:W-:Y:S02]  /*6b10*/  UIMAD UR7, UR43, UR8, UR38 ;  /* 0x000000082b0772a4 */ /* 0x000fe4000f8e0226 */
[----:B------:R-:W-:Y:S02]  /*6b20*/  @!UP0 UIMAD UR6, UR11, UR42, UR5 ;  /* 0x0000002a0b0682a4 */ /* 0x000fe4000f8e0205 */
[----:B------:R-:W-:Y:S01]  /*6b30*/  UIMAD UR4, UR54, UR9, UR37 ;  /* 0x00000009360472a4 */ /* 0x000fe2000f8e0225 */
[----:B------:R-:W-:Y:S02]  /*6b40*/  @!UP0 UMOV UR5, UR10 ;  /* 0x0000000a00058c82 */ /* 0x000fe40008000000 */
[----:B------:R-:W-:Y:S02]  /*6b50*/  UIMAD UR38, UR5, UR43, UR7 ;  /* 0x0000002b052672a4 */ /* 0x000fe4000f8e0207 */
[----:B------:R-:W-:Y:S11]  /*6b60*/  UIMAD UR37, UR6, UR54, UR4 ;  /* 0x00000036062572a4 */ /* 0x000ff6000f8e0204 */
[----:B------:R-:W-:Y:S01]  /*6b70*/  @!UPT UIADD3 URZ, UPT, UPT, URZ, URZ, URZ ;  /* 0x000000fffffff290 */ /* 0x000fe2000fffe0ff */
.L_x_121:
[----:B-1----:R-:W-:Y:S01]  /*6b80*/  UISETP.NE.AND UP0, UPT, UR39, 0x1, UPT ;  /* 0x000000012700788c */ /* 0x002fe2000bf05270 */
[----:B------:R-:W-:Y:S01]  /*6b90*/  IADD3 R93, PT, PT, R93, 0x1, RZ ;  /* 0x000000015d5d7810 */ /* 0x000fe20007ffe0ff */
[----:B------:R-:W-:Y:S02]  /*6ba0*/  USHF.L.U32 UR50, UR20, 0x6, URZ ;  /* 0x0000000614327899 */ /* 0x000fe400080006ff */
[----:B------:R-:W-:Y:S07]  /*6bb0*/  USHF.L.U32 UR49, UR28, 0x7, URZ ;  /* 0x000000071c317899 */ /* 0x000fee00080006ff */
[----:B------:R-:W1:Y:S01]  /*6bc0*/  @!UP0 LDCU.128 UR12, c[0x0][0xb10] ;  /* 0x00016200ff0c87ac */ /* 0x000e620008000c00 */
[----:B------:R-:W3:Y:S01]  /*6bd0*/  @!UP0 LDCU UR5, c[0x0][0xb0c] ;  /* 0x00016180ff0587ac */ /* 0x000ee20008000800 */
[----:B------:R-:W4:Y:S01]  /*6be0*/  @!UP0 LDCU UR10, c[0x0][0xb20] ;  /* 0x00016400ff0a87ac */ /* 0x000f220008000800 */
[----:B-1----:R-:W-:Y:S02]  /*6bf0*/  UIMAD.WIDE.U32 UR8, UR38, UR12, URZ ;  /* 0x0000000c260872a5 */ /* 0x002fe4000f8e00ff */
[----:B------:R-:W-:Y:S02]  /*6c00*/  UIMAD.WIDE.U32 UR6, UR37, UR15, URZ ;  /* 0x0000000f250672a5 */ /* 0x000fe4000f8e00ff */
[----:B------:R-:W-:Y:S03]  /*6c10*/  @!UP0 UISETP.NE.AND UP1, UPT, UR14, 0x1, UPT ;  /* 0x000000010e00888c */ /* 0x000fe6000bf25270 */
[----:B------:R-:W-:Y:S01]  /*6c20*/  @!UP0 UMOV UR4, UR9 ;  /* 0x0000000900048c82 */ /* 0x000fe20008000000 */
[----:B---3--:R-:W-:Y:S02]  /*6c30*/  @!UP0 UISETP.NE.AND UP2, UPT, UR5, 0x1, UPT ;  /* 0x000000010500888c */ /* 0x008fe4000bf45270 */
[----:B------:R-:W-:Y:S01]  /*6c40*/  @!UP0 USHF.R.U32.HI UR4, URZ, UR13, UR4 ;  /* 0x0000000dff048299 */ /* 0x000fe20008011604 */
[----:B------:R-:W-:Y:S02]  /*6c50*/  @!UP0 UMOV UR6, UR7 ;  /* 0x0000000700068c82 */ /* 0x000fe40008000000 */
[----:B----4-:R-:W-:Y:S02]  /*6c60*/  @!UP0 USHF.R.U32.HI UR6, URZ, UR10, UR6 ;  /* 0x0000000aff068299 */ /* 0x010fe40008011606 */
[----:B------:R-:W-:Y:S02]  /*6c70*/  @!UP0 USEL UR7, UR38, UR4, !UP2 ;  /* 0x0000000426078287 */ /* 0x000fe4000d000000 */
[----:B------:R-:W-:Y:S04]  /*6c80*/  @!UP0 USEL UR6, UR37, UR6, !UP1 ;  /* 0x0000000625068287 */ /* 0x000fe8000c800000 */
[----:B------:R-:W-:Y:S02]  /*6c90*/  @!UP0 UIADD3 UR4, UPT, UPT, -UR7, UR6, URZ ;  /* 0x0000000607048290 */ /* 0x000fe4000fffe1ff */
[----:B------:R-:W-:Y:S02]  /*6ca0*/  @!UP0 UIADD3 UR6, UPT, UPT, UR7, -UR6, URZ ;  /* 0x8000000607068290 */ /* 0x000fe4000fffe0ff */
[----:B------:R-:W-:Y:S02]  /*6cb0*/  @!UP0 UIMAD UR38, UR4, UR5, UR38 ;  /* 0x00000005042682a4 */ /* 0x000fe4000f8e0226 */
[----:B------:R-:W-:Y:S02]  /*6cc0*/  @!UP0 UIMAD UR37, UR6, UR14, UR37 ;  /* 0x0000000e062582a4 */ /* 0x000fe4000f8e0225 */
[----:B------:R-:W-:Y:S09]  /*6cd0*/  ULOP3.LUT UP0, URZ, UR60, 0x90, URZ, 0xc0, !UPT ;  /* 0x000000903cff7892 */ /* 0x000ff2000f80c0ff */
[----:B------:R-:W-:Y:S05]  /*6ce0*/  BRA.U !UP0, `(.L_x_122) ;  /* 0x0000000108407547 */ /* 0x000fea000b800000 */
[----:B------:R-:W1:Y:S01]  /*6cf0*/  LDCU.64 UR8, c[0x4][0x80] ;  /* 0x01001000ff0877ac */ /* 0x000e620008000a00 */
[----:B------:R-:W-:Y:S01]  /*6d00*/  MOV R3, 0x0 ;  /* 0x0000000000037802 */ /* 0x000fe20000000f00 */
[----:B------:R-:W-:Y:S02]  /*6d10*/  HFMA2 R12, -RZ, RZ, 0, 5.9604644775390625e-08 ;  /* 0x00000001ff0c7431 */ /* 0x000fe400000001ff */
[----:B------:R-:W-:Y:S02]  /*6d20*/  IMAD.MOV.U32 R8, RZ, RZ, 0x70 ;  /* 0x00000070ff087424 */ /* 0x000fe400078e00ff */
[----:B------:R-:W-:Y:S01]  /*6d30*/  IMAD.MOV.U32 R13, RZ, RZ, RZ ;  /* 0x000000ffff0d7224 */ /* 0x000fe200078e00ff */
[----:B------:R-:W3:Y:S01]  /*6d40*/  LDCU.64 UR6, c[0x4][0x88] ;  /* 0x01001100ff0677ac */ /* 0x000ee20008000a00 */
[----:B------:R-:W4:Y:S01]  /*6d50*/  LDC.64 R2, c[0x4][R3] ;  /* 0x0100000003027b82 */ /* 0x000f220000000a00 */
[----:B------:R-:W2:Y:S01]  /*6d60*/  LDCU.64 UR4, c[0x4][0x8] ;  /* 0x01000100ff0477ac */ /* 0x000ea20008000a00 */
[----:B-1----:R-:W-:Y:S01]  /*6d70*/  MOV R5, UR9 ;  /* 0x0000000900057c02 */ /* 0x002fe20008000f00 */
[----:B------:R-:W-:Y:S01]  /*6d80*/  IMAD.U32 R4, RZ, RZ, UR8 ;  /* 0x00000008ff047e24 */ /* 0x000fe2000f8e00ff */
[----:B---3--:R-:W-:Y:S01]  /*6d90*/  MOV R7, UR7 ;  /* 0x0000000700077c02 */ /* 0x008fe20008000f00 */
[----:B------:R-:W-:Y:S01]  /*6da0*/  IMAD.U32 R6, RZ, RZ, UR6 ;  /* 0x00000006ff067e24 */ /* 0x000fe2000f8e00ff */
[----:B--2---:R-:W-:Y:S01]  /*6db0*/  MOV R11, UR5 ;  /* 0x00000005000b7c02 */ /* 0x004fe20008000f00 */
[----:B------:R-:W-:Y:S02]  /*6dc0*/  IMAD.U32 R10, RZ, RZ, UR4 ;  /* 0x00000004ff0a7e24 */ /* 0x000fe4000f8e00ff */
[----:B------:R-:W-:Y:S07]  /*6dd0*/  LEPC R20, `(.L_x_122) ;  /* 0x000000001014794e */ /* 0x000fee0000000000 */
[----:B----45:R-:W-:Y:S05]  /*6de0*/  CALL.ABS.NOINC R2 ;  /* 0x0000000002007343 */ /* 0x030fea0003c00000 */
.L_x_122:
[----:B------:R-:W-:Y:S01]  /*6df0*/  LOP3.LUT P0, RZ, R98, 0x90, RZ, 0xc0, !PT ;  /* 0x0000009062ff7812 */ /* 0x000fe2000780c0ff */
[----:B------:R-:W-:Y:S11]  /*6e00*/  BSSY.RECONVERGENT B6, `(.L_x_123) ;  /* 0x0000013000067945 */ /* 0x000ff60003800200 */
[----:B------:R-:W-:Y:S01]  /*6e10*/  @!UPT UIADD3 URZ, UPT, UPT, URZ, URZ, URZ ;  /* 0x000000fffffff290 */ /* 0x000fe2000fffe0ff */
[----:B------:R-:W-:Y:S05]  /*6e20*/  @!P0 BRA `(.L_x_124) ;  /* 0x0000000000408947 */ /* 0x000fea0003800000 */
        /* <DEDUP_REMOVED lines=16> */
.L_x_124:
[----:B------:R-:W-:Y:S05]  /*6f30*/  BSYNC.RECONVERGENT B6 ;  /* 0x0000000000067941 */ /* 0x000fea0003800200 */
.L_x_123:
[----:B------:R-:W-:Y:S02]  /*6f40*/  ISETP.NE.U32.AND P0, PT, RZ, UR56, PT ;  /* 0x00000038ff007c0c */ /* 0x000fe4000bf05070 */
[C---:B------:R-:W-:Y:S02]  /*6f50*/  ISETP.NE.U32.AND P4, PT, R86.reuse, RZ, PT ;  /* 0x000000ff5600720c */ /* 0x040fe40003f85070 */
[----:B------:R-:W-:Y:S02]  /*6f60*/  ISETP.NE.U32.AND P1, PT, R86, RZ, PT ;  /* 0x000000ff5600720c */ /* 0x000fe40003f25070 */
[----:B------:R-:W-:Y:S02]  /*6f70*/  ISETP.NE.AND.EX P0, PT, RZ, UR57, PT, P0 ;  /* 0x00000039ff007c0c */ /* 0x000fe4000bf05300 */
[C---:B------:R-:W-:Y:S02]  /*6f80*/  ISETP.NE.AND.EX P4, PT, R87.reuse, RZ, PT, P4 ;  /* 0x000000ff5700720c */ /* 0x040fe40003f85340 */
[----:B------:R-:W-:Y:S02]  /*6f90*/  ISETP.NE.AND.EX P1, PT, R87, RZ, P0, P1 ;  /* 0x000000ff5700720c */ /* 0x000fe40000725310 */
[----:B------:R-:W-:Y:S02]  /*6fa0*/  ISETP.NE.U32.AND P5, PT, R82, RZ, PT ;  /* 0x000000ff5200720c */ /* 0x000fe40003fa5070 */
[----:B------:R-:W-:Y:S02]  /*6fb0*/  ISETP.NE.U32.AND P2, PT, RZ, UR56, PT ;  /* 0x00000038ff007c0c */ /* 0x000fe4000bf45070 */
[----:B------:R-:W-:Y:S02]  /*6fc0*/  PLOP3.LUT P0, PT, PT, PT, PT, 0x8, 0x80 ;  /* 0x000000000080781c */ /* 0x000fe40003f0e170 */
[----:B------:R-:W-:Y:S02]  /*6fd0*/  ISETP.NE.AND.EX P5, PT, R83, RZ, PT, P5 ;  /* 0x000000ff5300720c */ /* 0x000fe40003fa5350 */
[----:B------:R-:W-:Y:S03]  /*6fe0*/  ISETP.NE.AND.EX P2, PT, RZ, UR57, PT, P2 ;  /* 0x00000039ff007c0c */ /* 0x000fe6000bf45320 */
[----:B------:R-:W-:Y:S01]  /*6ff0*/  @!P1 PLOP3.LUT P0, PT, P4, PT, PT, 0x80, 0x8 ;  /* 0x000000000008981c */ /* 0x000fe2000270f070 */
[----:B------:R-:W-:Y:S01]  /*7000*/  @!UPT UIADD3 URZ, UPT, UPT, URZ, URZ, URZ ;  /* 0x000000fffffff290 */ /* 0x000fe2000fffe0ff */
[----:B------:R-:W-:Y:S11]  /*7010*/  @!P4 BRA `(.L_x_125) ;  /* 0x000000000030c947 */ /* 0x000ff60003800000 */
[----:B------:R-:W-:Y:S01]  /*7020*/  ISETP.NE.U32.AND P3, PT, R84, RZ, PT ;  /* 0x000000ff5400720c */ /* 0x000fe20003f65070 */
[----:B------:R-:W1:Y:S01]  /*7030*/  LDCU.64 UR4, c[0x0][0x358] ;  /* 0x00006b00ff0477ac */ /* 0x000e620008000a00 */
[----:B------:R-:W-:Y:S02]  /*7040*/  IMAD.MOV.U32 R90, RZ, RZ, 0x1 ;  /* 0x00000001ff5a7424 */ /* 0x000fe400078e00ff */
[----:B------:R-:W-:Y:S11]  /*7050*/  ISETP.NE.AND.EX P3, PT, R85, RZ, PT, P3 ;  /* 0x000000ff5500720c */ /* 0x000ff60003f65330 */
[----:B------:R-:W-:Y:S02]  /*7060*/  @!UPT UIADD3 URZ, UPT, UPT, URZ, URZ, URZ ;  /* 0x000000fffffff290 */ /* 0x000fe4000fffe0ff */
[----:B------:R-:W3:Y:S01]  /*7070*/  @P3 LDC.64 R2, c[0x0][0x888] ;  /* 0x00022200ff023b82 */ /* 0x000ee20000000a00 */
[----:B--2---:R-:W-:Y:S04]  /*7080*/  @P3 IMAD R0, R86, UR36, RZ ;  /* 0x0000002456003c24 */ /* 0x004fe8000f8e02ff */
[----:B---3--:R-:W-:Y:S04]  /*7090*/  @P3 IMAD.WIDE R2, R0, 0x4, R2 ;  /* 0x0000000400023825 */ /* 0x008fe800078e0202 */
[----:B------:R-:W-:Y:S01]  /*70a0*/  HFMA2 R0, -RZ, RZ, 0, 5.9604644775390625e-08 ;  /* 0x00000001ff007431 */ /* 0x000fe200000001ff */
[----:B-1---5:R1:W5:Y:S04]  /*70b0*/  @P3 LDG.E R41, desc[UR4][R2.64] ;  /* 0x0000000402293981 */ /* 0x022368000c1e1900 */
[----:B------:R-:W-:Y:S01]  /*70c0*/  @!P3 PRMT R90, R0, 0x7610, R90 ;  /* 0x00007610005ab816 */ /* 0x000fe2000000005a */
[----:B-1----:R-:W3:Y:S06]  /*70d0*/  @!P3 LDC R41, c[0x0][0x880] ;  /* 0x00022000ff29bb82 */ /* 0x002eec0000000800 */
.L_x_125:
[----:B------:R-:W-:Y:S05]  /*70e0*/  @!P5 BRA `(.L_x_126) ;  /* 0x000000000024d947 */ /* 0x000fea0003800000 */
[----:B------:R-:W-:Y:S01]  /*70f0*/  ISETP.NE.U32.AND P3, PT, R80, RZ, PT ;  /* 0x000000ff5000720c */ /* 0x000fe20003f65070 */
[----:B------:R-:W1:Y:S03]  /*7100*/  LDCU.64 UR4, c[0x0][0x358] ;  /* 0x00006b00ff0477ac */ /* 0x000e660008000a00 */
[----:B------:R-:W-:Y:S11]  /*7110*/  ISETP.NE.AND.EX P3, PT, R81, RZ, PT, P3 ;  /* 0x000000ff5100720c */ /* 0x000ff60003f65330 */
[----:B------:R-:W-:Y:S02]  /*7120*/  @!UPT UIADD3 URZ, UPT, UPT, URZ, URZ, URZ ;  /* 0x000000fffffff290 */ /* 0x000fe4000fffe0ff */
[----:B------:R-:W4:Y:S01]  /*7130*/  @P3 LDC.64 R2, c[0x0][0x8a8] ;  /* 0x00022a00ff023b82 */ /* 0x000f220000000a00 */
[----:B--2---:R-:W-:Y:S04]  /*7140*/  @P3 IMAD R0, R82, UR36, RZ ;  /* 0x0000002452003c24 */ /* 0x004fe8000f8e02ff */
[----:B----4-:R-:W-:Y:S05]  /*7150*/  @P3 IMAD.WIDE R2, R0, 0x4, R2 ;  /* 0x0000000400023825 */ /* 0x010fea00078e0202 */
[----:B-1---5:R1:W5:Y:S02]  /*7160*/  @P3 LDG.E R38, desc[UR4][R2.64] ;  /* 0x0000000402263981 */ /* 0x022364000c1e1900 */
[----:B-1----:R-:W4:Y:S02]  /*7170*/  @!P3 LDC R38, c[0x0][0x8a0] ;  /* 0x00022800ff26bb82 */ /* 0x002f240000000800 */
.L_x_126:
[----:B---3-5:R-:W-:Y:S01]  /*7180*/  FSETP.NEU.AND P3, PT, R41, RZ, PT ;  /* 0x000000ff2900720b */ /* 0x028fe20003f6d000 */
[----:B------:R-:W-:Y:S01]  /*7190*/  BSSY B1, `(.L_x_127) ;  /* 0x0000040000017945 */ /* 0x000fe20003800000 */
[----:B------:R-:W-:Y:S01]  /*71a0*/  SEL R7, RZ, 0xffffffff, P2 ;  /* 0xffffffffff077807 */ /* 0x000fe20001000000 */
[----:B------:R-:W-:Y:S01]  /*71b0*/  IMAD.MOV.U32 R71, RZ, RZ, 0x1 ;  /* 0x00000001ff477424 */ /* 0x000fe200078e00ff */
[----:B--2---:R-:W-:Y:S01]  /*71c0*/  @!P1 SEL R0, RZ, 0xffffffff, P3 ;  /* 0xffffffffff009807 */ /* 0x004fe20001800000 */
[----:B------:R-:W-:Y:S01]  /*71d0*/  IMAD R39, R36, 0x40, R37 ;  /* 0x0000004024277824 */ /* 0x000fe200078e0225 */
[----:B------:R-:W-:Y:S02]  /*71e0*/  LOP3.LUT P2, RZ, R90, 0xff, RZ, 0xc0, !PT ;  /* 0x000000ff5aff7812 */ /* 0x000fe4000784c0ff */
[----:B------:R-:W-:Y:S02]  /*71f0*/  CS2R R78, SRZ ;  /* 0x00000000004e7805 */ /* 0x000fe4000001ff00 */
[----:B------:R-:W-:Y:S02]  /*7200*/  LEA R3, R95, UR44, 0x3 ;  /* 0x0000002c5f037c11 */ /* 0x000fe4000f8e18ff */
[----:B------:R-:W-:Y:S02]  /*7210*/  CS2R R76, SRZ ;  /* 0x00000000004c7805 */ /* 0x000fe4000001ff00 */
[----:B------:R-:W-:Y:S02]  /*7220*/  @P0 SEL R0, R7, R0, !P2 ;  /* 0x0000000007000207 */ /* 0x000fe40005000000 */
[----:B------:R-:W-:Y:S02]  /*7230*/  CS2R R74, SRZ ;  /* 0x00000000004a7805 */ /* 0x000fe4000001ff00 */
[----:B------:R-:W-:Y:S02]  /*7240*/  LEA R92, R36, UR44, 0x3 ;  /* 0x0000002c245c7c11 */ /* 0x000fe4000f8e18ff */
[----:B------:R-:W-:Y:S02]  /*7250*/  CS2R R72, SRZ ;  /* 0x0000000000487805 */ /* 0x000fe4000001ff00 */
[----:B------:R-:W-:Y:S02]  /*7260*/  @!P1 LOP3.LUT R0, R0, 0x1, RZ, 0xc0, !PT ;  /* 0x0000000100009812 */ /* 0x000fe400078ec0ff */
[----:B------:R-:W-:Y:S02]  /*7270*/  SHF.L.U32 R5, R97, 0x1f, RZ ;  /* 0x0000001f61057819 */ /* 0x000fe400000006ff */
[----:B------:R-:W-:Y:S02]  /*7280*/  ISETP.NE.U32.OR P6, PT, R0, 0x1, P1 ;  /* 0x000000010000780c */ /* 0x000fe40000fc5470 */
[----:B------:R-:W-:Y:S02]  /*7290*/  SEL R0, RZ, 0xffffffff, P3 ;  /* 0xffffffffff007807 */ /* 0x000fe40001800000 */
[----:B------:R-:W-:Y:S02]  /*72a0*/  P2R R100, PR, RZ, 0x40 ;  /* 0x00000040ff647803 */ /* 0x000fe40000000000 */
[----:B------:R-:W-:Y:S04]  /*72b0*/  @P4 SEL R0, R7, R0, !P2 ;  /* 0x0000000007004207 */ /* 0x000fe80005000000 */
[----:B------:R-:W-:Y:S03]  /*72c0*/  LOP3.LUT R0, R0, 0x1, RZ, 0xc0, !PT ;  /* 0x0000000100007812 */ /* 0x000fe600078ec0ff */
[----:B------:R-:W-:Y:S02]  /*72d0*/  @P6 SHF.L.U32 R2, R94, 0x1f, RZ ;  /* 0x0000001f5e026819 */ /* 0x000fe400000006ff */
[----:B------:R-:W-:Y:S02]  /*72e0*/  ISETP.NE.U32.AND P5, PT, R0, 0x1, PT ;  /* 0x000000010000780c */ /* 0x000fe40003fa5070 */
[----:B------:R-:W1:Y:S02]  /*72f0*/  @P6 SYNCS.PHASECHK.TRANS64.TRYWAIT P1, [R3+URZ+0x1a0], R2 ;  /* 0x0001a002030065a7 */ /* 0x000e6400080211ff */
[----:B------:R-:W-:Y:S01]  /*7300*/  P2R R105, PR, RZ, 0x20 ;  /* 0x00000020ff697803 */ /* 0x000fe20000000000 */
[----:B------:R2:W3:Y:S01]  /*7310*/  SYNCS.PHASECHK.TRANS64.TRYWAIT P0, [R92+URZ+0x1f0], R5 ;  /* 0x0001f0055c0075a7 */ /* 0x0004e200080011ff */
[----:B-1----:R-:W-:Y:S01]  /*7320*/  @P6 SEL R71, RZ, 0x1, !P1 ;  /* 0x00000001ff476807 */ /* 0x002fe20004800000 */
[----:B--2---:R-:W-:Y:S06]  /*7330*/  @!P6 BRA `(.L_x_128) ;  /* 0x000000000094e947 */ /* 0x004fec0003800000 */
[----:B------:R-:W-:Y:S01]  /*7340*/  @P5 IMAD R4, R95, 0x1000, R88 ;  /* 0x000010005f045824 */ /* 0x000fe200078e0258 */
[----:B------:R-:W-:Y:S01]  /*7350*/  LOP3.LUT P6, RZ, R89, 0x80, RZ, 0xc0, !PT ;  /* 0x0000008059ff7812 */ /* 0x000fe200078cc0ff */
[----:B------:R-:W-:Y:S01]  /*7360*/  BSSY B0, `(.L_x_129) ;  /* 0x0000010000007945 */ /* 0x000fe20003800000 */
[----:B------:R-:W-:Y:S01]  /*7370*/  ISETP.NE.AND P2, PT, R71, RZ, PT ;  /* 0x000000ff4700720c */ /* 0x000fe20003f45270 */
[----:B------:R-:W-:Y:S01]  /*7380*/  @P5 VIADD R2, R4, UR44 ;  /* 0x0000002c04025c36 */ /* 0x000fe20008000000 */
[----:B------:R-:W-:Y:S02]  /*7390*/  PLOP3.LUT P1, PT, PT, PT, PT, 0x8, 0x80 ;  /* 0x000000000080781c */ /* 0x000fe40003f2e170 */
[----:B------:R-:W-:Y:S02]  /*73a0*/  CS2R R74, SRZ ;  /* 0x00000000004a7805 */ /* 0x000fe4000001ff00 */
[----:B------:R-:W-:Y:S01]  /*73b0*/  @P5 PLOP3.LUT P1, PT, P6, PT, PT, 0x80, 0x8 ;  /* 0x000000000008581c */ /* 0x000fe2000372f070 */
[C---:B------:R-:W-:Y:S01]  /*73c0*/  @P5 VIADD R0, R2.reuse, 0x300 ;  /* 0x0000030002005836 */ /* 0x040fe20000000000 */
[----:B------:R-:W-:Y:S01]  /*73d0*/  CS2R R72, SRZ ;  /* 0x0000000000487805 */ /* 0x000fe2000001ff00 */
[----:B------:R-:W-:Y:S01]  /*73e0*/  @P5 VIADD R2, R2, 0x310 ;  /* 0x0000031002025836 */ /* 0x000fe20000000000 */
[----:B------:R-:W-:Y:S02]  /*73f0*/  CS2R R78, SRZ ;  /* 0x00000000004e7805 */ /* 0x000fe4000001ff00 */
[----:B------:R-:W-:Y:S07]  /*7400*/  CS2R R76, SRZ ;  /* 0x00000000004c7805 */ /* 0x000fee000001ff00 */
[----:B------:R-:W-:Y:S01]  /*7410*/  @P1 VIADD R2, R0, 0xfffffff0 ;  /* 0xfffffff000021836 */ /* 0x000fe20000000000 */
[----:B------:R-:W-:Y:S06]  /*7420*/  @P2 BRA `(.L_x_130) ;  /* 0x00000000000c2947 */ /* 0x000fec0003800000 */
[----:B------:R-:W-:Y:S04]  /*7430*/  SHF.L.U32 R0, R94, 0x1f, RZ ;  /* 0x0000001f5e007819 */ /* 0x000fe800000006ff */
[----:B------:R-:W1:Y:S02]  /*7440*/  SYNCS.PHASECHK.TRANS64.TRYWAIT P1, [R3+URZ+0x1a0], R0 ;  /* 0x0001a000030075a7 */ /* 0x000e6400080211ff */
[----:B-1----:R-:W-:Y:S05]  /*7450*/  @!P1 BRA `(.L_x_131) ;  /* 0x0000002c00789947 */ /* 0x002fea0003800000 */
.L_x_130:
[----:B------:R-:W-:Y:S05]  /*7460*/  BSYNC B0 ;  /* 0x0000000000007941 */ /* 0x000fea0003800000 */
.L_x_129:
[----:B------:R-:W-:Y:S01]  /*7470*/  ISETP.NE.AND P1, PT, R105, RZ, PT ;  /* 0x000000ff6900720c */ /* 0x000fe20003f25270 */
[----:B-1----:R-:W-:Y:S02]  /*7480*/  VIADD R3, R3, 0x1b0 ;  /* 0x000001b003037836 */ /* 0x002fe40000000000 */
[----:B------:R-:W-:Y:S02]  /*7490*/  IMAD.U32 R0, RZ, RZ, UR45 ;  /* 0x0000002dff007e24 */ /* 0x000fe4000f8e00ff */
[----:B------:R-:W-:Y:S03]  /*74a0*/  VIADD R95, R95, 0x1 ;  /* 0x000000015f5f7836 */ /* 0x000fe60000000000 */
[----:B------:R-:W-:Y:S05]  /*74b0*/  PRMT R0, R0, 0x654, R3 ;  /* 0x0000065400007816 */ /* 0x000fea0000000003 */
[----:B------:R1:W2:Y:S04]  /*74c0*/  @P1 LDS.128 R72, [R4+UR44+0x300] ;  /* 0x0003002c04481984 */ /* 0x0002a80008000c00 */
[----:B------:R1:W1:Y:S01]  /*74d0*/  @P1 LDS.128 R76, [R2] ;  /* 0x00000000024c1984 */ /* 0x0002620000000c00 */
[C---:B------:R-:W-:Y:S01]  /*74e0*/  ISETP.NE.AND P1, PT, R95.reuse, 0x2, PT ;  /* 0x000000025f00780c */ /* 0x040fe20003f25270 */
[----:B------:R-:W-:Y:S01]  /*74f0*/  @!PT LDS RZ, [RZ] ;  /* 0x00000000fffff984 */ /* 0x000fe20000000800 */
[----:B------:R-:W-:Y:S01]  /*7500*/  @!PT LDS RZ, [RZ] ;  /* 0x00000000fffff984 */ /* 0x000fe20000000800 */
[----:B------:R-:W-:Y:S01]  /*7510*/  @!PT LDS RZ, [RZ] ;  /* 0x00000000fffff984 */ /* 0x000fe20000000800 */
[----:B------:R-:W-:Y:S01]  /*7520*/  @!PT LDS RZ, [RZ] ;  /* 0x00000000fffff984 */ /* 0x000fe20000000800 */
[----:B------:R5:W-:Y:S06]  /*7530*/  MEMBAR.ALL.CTA ;  /* 0x0000000000007992 */ /* 0x000bec0000008000 */
[----:B-----5:R-:W5:Y:S01]  /*7540*/  FENCE.VIEW.ASYNC.S ;  /* 0x00000000000073c6 */ /* 0x020f620000000000 */
[----:B------:R-:W-:Y:S02]  /*7550*/  SEL R3, RZ, 0x1, P1 ;  /* 0x00000001ff037807 */ /* 0x000fe40000800000 */
[----:B------:R-:W-:Y:S02]  /*7560*/  SEL R95, R95, RZ, P1 ;  /* 0x000000ff5f5f7207 */ /* 0x000fe40000800000 */
[----:B------:R-:W-:Y:S01]  /*7570*/  LOP3.LUT R94, R94, R3, RZ, 0x3c, !PT ;  /* 0x000000035e5e7212 */ /* 0x000fe200078e3cff */
[----:B-----5:R1:W-:Y:S06]  /*7580*/  SYNCS.ARRIVE.TRANS64.RED.A1T0 RZ, [R0+URZ], RZ ;  /* 0x000000ff00ff79a7 */ /* 0x0203ec00081004ff */
.L_x_128:
[----:B------:R-:W-:Y:S05]  /*7590*/  BSYNC B1 ;  /* 0x0000000000017941 */ /* 0x000fea0003800000 */
.L_x_127:
[----:B-1----:R-:W-:Y:S04]  /*75a0*/  SHF.R.U32.HI R0, RZ, 0x15, R39 ;  /* 0x00000015ff007819 */ /* 0x002fe80000011627 */
[----:B------:R-:W-:Y:S01]  /*75b0*/  LOP3.LUT P1, RZ, R0, 0x3, R91, 0x48, !PT ;  /* 0x0000000300ff7812 */ /* 0x000fe2000782485b */
[----:B------:R-:W-:Y:S01]  /*75c0*/  @!UPT UIADD3 URZ, UPT, UPT, URZ, URZ, URZ ;  /* 0x000000fffffff290 */ /* 0x000fe2000fffe0ff */
[----:B---3--:R-:W-:Y:S11]  /*75d0*/  @P0 BRA `(.L_x_132) ;  /* 0x0000000000080947 */ /* 0x008ff60003800000 */
[----:B------:R-:W1:Y:S02]  /*75e0*/  SYNCS.PHASECHK.TRANS64.TRYWAIT P0, [R92+URZ+0x1f0], R5 ;  /* 0x0001f0055c0075a7 */ /* 0x000e6400080011ff */
[----:B-1----:R-:W-:Y:S05]  /*75f0*/  @!P0 BRA `(.L_x_133) ;  /* 0x0000002c00248947 */ /* 0x002fea0003800000 */
.L_x_132:
[----:B------:R-:W-:Y:S05]  /*7600*/  @!P1 BRA `(.L_x_134) ;  /* 0x0000000000409947 */ /* 0x000fea0003800000 */
[----:B------:R-:W1:Y:S01]  /*7610*/  LDCU.64 UR8, c[0x4][0x70] ;  /* 0x01000e00ff0877ac */ /* 0x000e620008000a00 */
[----:B------:R-:W-:Y:S01]  /*7620*/  MOV R3, 0x0 ;  /* 0x0000000000037802 */ /* 0x000fe20000000f00 */
[----:B------:R-:W-:Y:S02]  /*7630*/  HFMA2 R12, -RZ, RZ, 0, 5.9604644775390625e-08 ;  /* 0x00000001ff0c7431 */ /* 0x000fe400000001ff */
[----:B------:R-:W-:Y:S02]  /*7640*/  IMAD.MOV.U32 R8, RZ, RZ, 0x192 ;  /* 0x00000192ff087424 */ /* 0x000fe400078e00ff */
[----:B------:R-:W-:Y:S01]  /*7650*/  IMAD.MOV.U32 R13, RZ, RZ, RZ ;  /* 0x000000ffff0d7224 */ /* 0x000fe200078e00ff */
[----:B------:R-:W3:Y:S01]  /*7660*/  LDCU.64 UR6, c[0x4][0x78] ;  /* 0x01000f00ff0677ac */ /* 0x000ee20008000a00 */
[----:B------:R-:W2:Y:S01]  /*7670*/  LDC.64 R2, c[0x4][R3] ;  /* 0x0100000003027b82 */ /* 0x000ea20000000a00 */
[----:B------:R-:W5:Y:S01]  /*7680*/  LDCU.64 UR4, c[0x4][0x10] ;  /* 0x01000200ff0477ac */ /* 0x000f620008000a00 */
[----:B-1----:R-:W-:Y:S01]  /*7690*/  MOV R5, UR9 ;  /* 0x0000000900057c02 */ /* 0x002fe20008000f00 */
[----:B------:R-:W-:Y:S01]  /*76a0*/  IMAD.U32 R4, RZ, RZ, UR8 ;  /* 0x00000008ff047e24 */ /* 0x000fe2000f8e00ff */
[----:B---3--:R-:W-:Y:S01]  /*76b0*/  MOV R7, UR7 ;  /* 0x0000000700077c02 */ /* 0x008fe20008000f00 */
[----:B------:R-:W-:Y:S01]  /*76c0*/  IMAD.U32 R6, RZ, RZ, UR6 ;  /* 0x00000006ff067e24 */ /* 0x000fe2000f8e00ff */
[----:B-----5:R-:W-:Y:S01]  /*76d0*/  MOV R11, UR5 ;  /* 0x00000005000b7c02 */ /* 0x020fe20008000f00 */
[----:B------:R-:W-:Y:S02]  /*76e0*/  IMAD.U32 R10, RZ, RZ, UR4 ;  /* 0x00000004ff0a7e24 */ /* 0x000fe4000f8e00ff */
[----:B------:R-:W-:Y:S07]  /*76f0*/  LEPC R20, `(.L_x_134) ;  /* 0x000000001014794e */ /* 0x000fee0000000000 */
[----:B--2-4-:R-:W-:Y:S05]  /*7700*/  CALL.ABS.NOINC R2 ;  /* 0x0000000002007343 */ /* 0x014fea0003c00000 */
.L_x_134:
[-C--:B--2---:R-:W-:Y:S01]  /*7710*/  F2FP.F16.E4M3.UNPACK_B R42, R72.reuse ;  /* 0x00000048ff2a723e */ /* 0x084fe200020006ff */
[----:B------:R-:W-:Y:S05]  /*7720*/  WARPSYNC.ALL ;  /* 0x0000000000007948 */ /* 0x000fea0003800000 */
[----:B------:R-:W-:Y:S01]  /*7730*/  R2UR UR4, R39 ;  /* 0x00000000270472ca */ /* 0x000fe200000e0000 */
[--C-:B------:R-:W-:Y:S01]  /*7740*/  HADD2.F32 R40, -RZ, R42.reuse.H0_H0 ;  /* 0x2000002aff287230 */ /* 0x100fe20000004100 */
[----:B------:R-:W-:Y:S01]  /*7750*/  F2FP.F16.E4M3.UNPACK_B R43, R72.H1 ;  /* 0x00000048ff2b723e */ /* 0x000fe200030006ff */
[----:B------:R-:W-:Y:S01]  /*7760*/  HADD2.F32 R42, -RZ, R42.H1_H1 ;  /* 0x3000002aff2a7230 */ /* 0x000fe20000004100 */
[-C--:B------:R-:W-:Y:S01]  /*7770*/  F2FP.F16.E4M3.UNPACK_B R45, R73.reuse ;  /* 0x00000049ff2d723e */ /* 0x080fe200020006ff */
[----:B------:R-:W-:Y:S01]  /*7780*/  BSSY.RECONVERGENT B0, `(.L_x_135) ;  /* 0x000009f000007945 */ /* 0x000fe20003800200 */
[----:B------:R-:W-:Y:S01]  /*7790*/  F2FP.F16.E4M3.UNPACK_B R47, R73.H1 ;  /* 0x00000049ff2f723e */ /* 0x000fe200030006ff */
[--C-:B------:R-:W-:Y:S01]  /*77a0*/  HADD2.F32 R44, -RZ, R43.reuse.H0_H0 ;  /* 0x2000002bff2c7230 */ /* 0x100fe20000004100 */
[-C--:B------:R-:W-:Y:S01]  /*77b0*/  F2FP.F16.E4M3.UNPACK_B R49, R74.reuse ;  /* 0x0000004aff31723e */ /* 0x080fe200020006ff */
[----:B------:R-:W-:Y:S01]  /*77c0*/  HADD2.F32 R46, -RZ, R43.H1_H1 ;  /* 0x3000002bff2e7230 */ /* 0x000fe20000004100 */
[----:B------:R-:W-:Y:S01]  /*77d0*/  F2FP.F16.E4M3.UNPACK_B R51, R74.H1 ;  /* 0x0000004aff33723e */ /* 0x000fe200030006ff */
[--C-:B------:R-:W-:Y:S01]  /*77e0*/  HADD2.F32 R43, -RZ, R45.reuse.H0_H0 ;  /* 0x2000002dff2b7230 */ /* 0x100fe20000004100 */
[-C--:B------:R-:W-:Y:S01]  /*77f0*/  F2FP.F16.E4M3.UNPACK_B R53, R75.reuse ;  /* 0x0000004bff35723e */ /* 0x080fe200020006ff */
[----:B-1----:R-:W4:Y:S01]  /*7800*/  LDTM.x32 R4, tmem[UR4] ;  /* 0x00000004000479ee */ /* 0x002f2200082c0000 */
[----:B------:R-:W-:Y:S01]  /*7810*/  F2FP.F16.E4M3.UNPACK_B R55, R75.H1 ;  /* 0x0000004bff37723e */ /* 0x000fe200030006ff */
[----:B------:R-:W-:Y:S01]  /*7820*/  HADD2.F32 R48, -RZ, R45.H1_H1 ;  /* 0x3000002dff307230 */ /* 0x000fe20000004100 */
[-C--:B------:R-:W-:Y:S01]  /*7830*/  F2FP.F16.E4M3.UNPACK_B R57, R76.reuse ;  /* 0x0000004cff39723e */ /* 0x080fe200020006ff */
[----:B------:R-:W-:Y:S01]  /*7840*/  HADD2.F32 R52, -RZ, R49.H1_H1 ;  /* 0x30000031ff347230 */ /* 0x000fe20000004100 */
[----:B------:R-:W-:Y:S01]  /*7850*/  ISETP.NE.AND P6, PT, R100, RZ, PT ;  /* 0x000000ff6400720c */ /* 0x000fe20003fc5270 */
[----:B------:R-:W-:Y:S01]  /*7860*/  HADD2.F32 R56, -RZ, R53.H1_H1 ;  /* 0x30000035ff387230 */ /* 0x000fe20000004100 */
[----:B------:R-:W-:Y:S01]  /*7870*/  MOV R104, 0x10 ;  /* 0x0000001000687802 */ /* 0x000fe20000000f00 */
[----:B------:R-:W-:Y:S01]  /*7880*/  HADD2.F32 R60, -RZ, R57.H1_H1 ;  /* 0x30000039ff3c7230 */ /* 0x000fe20000004100 */
[----:B------:R-:W-:Y:S01]  /*7890*/  IADD3 R107, PT, PT, R88, UR44, RZ ;  /* 0x0000002c586b7c10 */ /* 0x000fe2000fffe0ff */
[--C-:B------:R-:W-:Y:S01]  /*78a0*/  HADD2.F32 R45, -RZ, R47.reuse.H0_H0 ;  /* 0x2000002fff2d7230 */ /* 0x100fe20000004100 */
[----:B------:R-:W-:Y:S01]  /*78b0*/  LOP3.LUT P5, RZ, R89, 0x80, RZ, 0xc0, !PT ;  /* 0x0000008059ff7812 */ /* 0x000fe200078ac0ff */
[----:B------:R-:W-:Y:S01]  /*78c0*/  HADD2.F32 R50, -RZ, R47.H1_H1 ;  /* 0x3000002fff327230 */ /* 0x000fe20000004100 */
[----:B------:R-:W-:Y:S01]  /*78d0*/  F2FP.F16.E4M3.UNPACK_B R59, R76.H1 ;  /* 0x0000004cff3b723e */ /* 0x000fe200030006ff */
[----:B------:R-:W-:Y:S01]  /*78e0*/  HADD2.F32 R47, -RZ, R49.H0_H0 ;  /* 0x20000031ff2f7230 */ /* 0x000fe20000004100 */
[----:B------:R-:W-:Y:S01]  /*78f0*/  SEL R106, R104, 0xfffffff0, !P5 ;  /* 0xfffffff0686a7807 */ /* 0x000fe20006800000 */
[--C-:B------:R-:W-:Y:S01]  /*7900*/  HADD2.F32 R49, -RZ, R51.reuse.H0_H0 ;  /* 0x20000033ff317230 */ /* 0x100fe20000004100 */
[-C--:B------:R-:W-:Y:S01]  /*7910*/  F2FP.F16.E4M3.UNPACK_B R61, R77.reuse ;  /* 0x0000004dff3d723e */ /* 0x080fe200020006ff */
[----:B------:R-:W-:Y:S01]  /*7920*/  HADD2.F32 R54, -RZ, R51.H1_H1 ;  /* 0x30000033ff367230 */ /* 0x000fe20000004100 */
[----:B------:R-:W-:Y:S01]  /*7930*/  IADD3 R104, PT, PT, R107, R106, RZ ;  /* 0x0000006a6b687210 */ /* 0x000fe20007ffe0ff */
[----:B------:R-:W-:Y:S01]  /*7940*/  HADD2.F32 R51, -RZ, R53.H0_H0 ;  /* 0x20000035ff337230 */ /* 0x000fe20000004100 */
[----:B------:R-:W-:Y:S01]  /*7950*/  F2FP.F16.E4M3.UNPACK_B R63, R77.H1 ;  /* 0x0000004dff3f723e */ /* 0x000fe200030006ff */
[----:B------:R-:W-:Y:S01]  /*7960*/  HADD2.F32 R64, -RZ, R61.H1_H1 ;  /* 0x3000003dff407230 */ /* 0x000fe20000004100 */
[----:B------:R-:W-:Y:S01]  /*7970*/  F2FP.F16.E4M3.UNPACK_B R65, R78 ;  /* 0x0000004eff41723e */ /* 0x000fe200020006ff */
[C---:B----4-:R-:W-:Y:S01]  /*7980*/  FMUL R0, R38.reuse, R4 ;  /* 0x0000000426007220 */ /* 0x050fe20000400000 */
[C---:B------:R-:W-:Y:S01]  /*7990*/  FMUL R2, R38.reuse, R5 ;  /* 0x0000000526027220 */ /* 0x040fe20000400000 */
[C---:B------:R-:W-:Y:S01]  /*79a0*/  FMUL R4, R38.reuse, R8 ;  /* 0x0000000826047220 */ /* 0x040fe20000400000 */
[C---:B------:R-:W-:Y:S01]  /*79b0*/  FMUL R5, R38.reuse, R9 ;  /* 0x0000000926057220 */ /* 0x040fe20000400000 */
[C---:B------:R-:W-:Y:S01]  /*79c0*/  FFMA R0, R41.reuse, R40, R0 ;  /* 0x0000002829007223 */ /* 0x040fe20000000000 */
[C---:B------:R-:W-:Y:S01]  /*79d0*/  FFMA R2, R41.reuse, R42, R2 ;  /* 0x0000002a29027223 */ /* 0x040fe20000000002 */
[C---:B------:R-:W-:Y:S01]  /*79e0*/  FMUL R8, R38.reuse, R12 ;  /* 0x0000000c26087220 */ /* 0x040fe20000400000 */
[C---:B------:R-:W-:Y:S01]  /*79f0*/  FMUL R9, R38.reuse, R13 ;  /* 0x0000000d26097220 */ /* 0x040fe20000400000 */
[C---:B------:R-:W-:Y:S01]  /*7a00*/  FMUL R12, R38.reuse, R16 ;  /* 0x00000010260c7220 */ /* 0x040fe20000400000 */
[C---:B------:R-:W-:Y:S01]  /*7a10*/  FMUL R13, R38.reuse, R17 ;  /* 0x00000011260d7220 */ /* 0x040fe20000400000 */
[C---:B------:R-:W-:Y:S01]  /*7a20*/  FMUL R16, R38.reuse, R20 ;  /* 0x0000001426107220 */ /* 0x040fe20000400000 */
[C---:B------:R-:W-:Y:S01]  /*7a30*/  FMUL R17, R38.reuse, R21 ;  /* 0x0000001526117220 */ /* 0x040fe20000400000 */
[C---:B------:R-:W-:Y:S01]  /*7a40*/  FMUL R20, R38.reuse, R24 ;  /* 0x0000001826147220 */ /* 0x040fe20000400000 */
[C---:B------:R-:W-:Y:S01]  /*7a50*/  FMUL R21, R38.reuse, R25 ;  /* 0x0000001926157220 */ /* 0x040fe20000400000 */
[----:B------:R-:W-:Y:S02]  /*7a60*/  HADD2.F32 R68, -RZ, R65.H1_H1 ;  /* 0x30000041ff447230 */ /* 0x000fe40000004100 */
[C---:B------:R-:W-:Y:S01]  /*7a70*/  FMUL R24, R38.reuse, R28 ;  /* 0x0000001c26187220 */ /* 0x040fe20000400000 */
[C---:B------:R-:W-:Y:S01]  /*7a80*/  FMUL R25, R38.reuse, R29 ;  /* 0x0000001d26197220 */ /* 0x040fe20000400000 */
[C---:B------:R-:W-:Y:S01]  /*7a90*/  FMUL R28, R38.reuse, R32 ;  /* 0x00000020261c7220 */ /* 0x040fe20000400000 */
[C---:B------:R-:W-:Y:S01]  /*7aa0*/  FMUL R29, R38.reuse, R33 ;  /* 0x00000021261d7220 */ /* 0x040fe20000400000 */
[C---:B------:R-:W-:Y:S01]  /*7ab0*/  FMUL R3, R38.reuse, R6 ;  /* 0x0000000626037220 */ /* 0x040fe20000400000 */
[C---:B------:R-:W-:Y:S01]  /*7ac0*/  FMUL R7, R38.reuse, R7 ;  /* 0x0000000726077220 */ /* 0x040fe20000400000 */
[C---:B------:R-:W-:Y:S01]  /*7ad0*/  FMUL R6, R38.reuse, R10 ;  /* 0x0000000a26067220 */ /* 0x040fe20000400000 */
[----:B------:R-:W-:Y:S01]  /*7ae0*/  F2FP.F16.E4M3.UNPACK_B R67, R78.H1 ;  /* 0x0000004eff43723e */ /* 0x000fe200030006ff */
[C---:B------:R-:W-:Y:S01]  /*7af0*/  FFMA R3, R41.reuse, R44, R3 ;  /* 0x0000002c29037223 */ /* 0x040fe20000000003 */
[C---:B------:R-:W-:Y:S01]  /*7b00*/  FFMA R7, R41.reuse, R46, R7 ;  /* 0x0000002e29077223 */ /* 0x040fe20000000007 */
[----:B------:R-:W-:Y:S01]  /*7b10*/  F2FP.F16.E4M3.UNPACK_B R40, R79 ;  /* 0x0000004fff28723e */ /* 0x000fe200020006ff */
[C---:B------:R-:W-:Y:S01]  /*7b20*/  FFMA R4, R41.reuse, R43, R4 ;  /* 0x0000002b29047223 */ /* 0x040fe20000000004 */
[C---:B------:R-:W-:Y:S01]  /*7b30*/  FFMA R5, R41.reuse, R48, R5 ;  /* 0x0000003029057223 */ /* 0x040fe20000000005 */
[----:B------:R-:W-:Y:S01]  /*7b40*/  F2FP.F16.E4M3.UNPACK_B R42, R79.H1 ;  /* 0x0000004fff2a723e */ /* 0x000fe200030006ff */
[----:B------:R-:W-:Y:S01]  /*7b50*/  FFMA R6, R41, R45, R6 ;  /* 0x0000002d29067223 */ /* 0x000fe20000000006 */
[----:B------:R-:W-:Y:S01]  /*7b60*/  F2FP.SATFINITE.E4M3.F32.PACK_AB_MERGE_C R101, R7, R3, RZ ;  /* 0x000000030765723e */ /* 0x000fe200048070ff */
[C---:B------:R-:W-:Y:S01]  /*7b70*/  FMUL R11, R38.reuse, R11 ;  /* 0x0000000b260b7220 */ /* 0x040fe20000400000 */
[C---:B------:R-:W-:Y:S01]  /*7b80*/  FMUL R10, R38.reuse, R14 ;  /* 0x0000000e260a7220 */ /* 0x040fe20000400000 */
[----:B------:R-:W-:Y:S01]  /*7b90*/  FMUL R15, R38, R15 ;  /* 0x0000000f260f7220 */ /* 0x000fe20000400000 */
[----:B------:R-:W-:Y:S01]  /*7ba0*/  F2FP.SATFINITE.E4M3.F32.PACK_AB_MERGE_C R100, R2, R0, R101 ;  /* 0x000000000264723e */ /* 0x000fe20004807065 */
[C---:B------:R-:W-:Y:S01]  /*7bb0*/  FFMA R11, R41.reuse, R50, R11 ;  /* 0x00000032290b7223 */ /* 0x040fe2000000000b */
[----:B------:R-:W-:Y:S01]  /*7bc0*/  FFMA R8, R41, R47, R8 ;  /* 0x0000002f29087223 */ /* 0x000fe20000000008 */
[----:B------:R-:W-:Y:S01]  /*7bd0*/  ISETP.NE.AND P0, PT, R99, RZ, PT ;  /* 0x000000ff6300720c */ /* 0x000fe20003f05270 */
[----:B------:R-:W-:Y:S01]  /*7be0*/  FFMA R9, R41, R52, R9 ;  /* 0x0000003429097223 */ /* 0x000fe20000000009 */
[--C-:B------:R-:W-:Y:S01]  /*7bf0*/  HADD2.F32 R53, -RZ, R55.reuse.H0_H0 ;  /* 0x20000037ff357230 */ /* 0x100fe20000004100 */
[----:B------:R-:W-:Y:S01]  /*7c00*/  F2FP.SATFINITE.E4M3.F32.PACK_AB_MERGE_C R101, R11, R6, RZ ;  /* 0x000000060b65723e */ /* 0x000fe200048070ff */
[C---:B------:R-:W-:Y:S01]  /*7c10*/  FFMA R10, R41.reuse, R49, R10 ;  /* 0x00000031290a7223 */ /* 0x040fe2000000000a */
[C---:B------:R-:W-:Y:S01]  /*7c20*/  FFMA R15, R41.reuse, R54, R15 ;  /* 0x00000036290f7223 */ /* 0x040fe2000000000f */
[----:B------:R-:W-:Y:S01]  /*7c30*/  FFMA R12, R41, R51, R12 ;  /* 0x00000033290c7223 */ /* 0x000fe2000000000c */
[----:B------:R-:W-:Y:S01]  /*7c40*/  F2FP.SATFINITE.E4M3.F32.PACK_AB_MERGE_C R101, R5, R4, R101 ;  /* 0x000000040565723e */ /* 0x000fe20004807065 */
[----:B------:R-:W-:Y:S01]  /*7c50*/  FFMA R13, R41, R56, R13 ;  /* 0x00000038290d7223 */ /* 0x000fe2000000000d */
[----:B------:R-:W-:Y:S01]  /*7c60*/  HADD2.F32 R58, -RZ, R55.H1_H1 ;  /* 0x30000037ff3a7230 */ /* 0x000fe20000004100 */
[----:B------:R-:W-:Y:S01]  /*7c70*/  F2FP.SATFINITE.E4M3.F32.PACK_AB_MERGE_C R102, R15, R10, RZ ;  /* 0x0000000a0f66723e */ /* 0x000fe200048070ff */
[----:B------:R-:W-:Y:S02]  /*7c80*/  HADD2.F32 R55, -RZ, R57.H0_H0 ;  /* 0x20000039ff377230 */ /* 0x000fe40000004100 */
[C---:B------:R-:W-:Y:S01]  /*7c90*/  FMUL R14, R38.reuse, R18 ;  /* 0x00000012260e7220 */ /* 0x040fe20000400000 */
[C---:B------:R-:W-:Y:S01]  /*7ca0*/  FMUL R19, R38.reuse, R19 ;  /* 0x0000001326137220 */ /* 0x040fe20000400000 */
[--C-:B------:R-:W-:Y:S02]  /*7cb0*/  HADD2.F32 R57, -RZ, R59.reuse.H0_H0 ;  /* 0x2000003bff397230 */ /* 0x100fe40000004100 */
[C---:B------:R-:W-:Y:S01]  /*7cc0*/  FMUL R18, R38.reuse, R22 ;  /* 0x0000001626127220 */ /* 0x040fe20000400000 */
[C---:B------:R-:W-:Y:S01]  /*7cd0*/  FFMA R14, R41.reuse, R53, R14 ;  /* 0x00000035290e7223 */ /* 0x040fe2000000000e */
[----:B------:R-:W-:Y:S02]  /*7ce0*/  HADD2.F32 R62, -RZ, R59.H1_H1 ;  /* 0x3000003bff3e7230 */ /* 0x000fe40000004100 */
[C---:B------:R-:W-:Y:S01]  /*7cf0*/  FFMA R19, R41.reuse, R58, R19 ;  /* 0x0000003a29137223 */ /* 0x040fe20000000013 */
[----:B------:R-:W-:Y:S02]  /*7d00*/  HADD2.F32 R59, -RZ, R61.H0_H0 ;  /* 0x2000003dff3b7230 */ /* 0x000fe40000004100 */
[C---:B------:R-:W-:Y:S01]  /*7d10*/  FMUL R23, R38.reuse, R23 ;  /* 0x0000001726177220 */ /* 0x040fe20000400000 */
[C---:B------:R-:W-:Y:S01]  /*7d20*/  FFMA R16, R41.reuse, R55, R16 ;  /* 0x0000003729107223 */ /* 0x040fe20000000010 */
[C---:B------:R-:W-:Y:S01]  /*7d30*/  FFMA R17, R41.reuse, R60, R17 ;  /* 0x0000003c29117223 */ /* 0x040fe20000000011 */
[--C-:B------:R-:W-:Y:S02]  /*7d40*/  HADD2.F32 R61, -RZ, R63.reuse.H0_H0 ;  /* 0x2000003fff3d7230 */ /* 0x100fe40000004100 */
[C---:B------:R-:W-:Y:S01]  /*7d50*/  FFMA R18, R41.reuse, R57, R18 ;  /* 0x0000003929127223 */ /* 0x040fe20000000012 */
[----:B------:R-:W-:Y:S02]  /*7d60*/  HADD2.F32 R66, -RZ, R63.H1_H1 ;  /* 0x3000003fff427230 */ /* 0x000fe40000004100 */
[C---:B------:R-:W-:Y:S01]  /*7d70*/  FMUL R22, R38.reuse, R26 ;  /* 0x0000001a26167220 */ /* 0x040fe20000400000 */
[----:B------:R-:W-:Y:S02]  /*7d80*/  HADD2.F32 R63, -RZ, R65.H0_H0 ;  /* 0x20000041ff3f7230 */ /* 0x000fe40000004100 */
[C---:B------:R-:W-:Y:S01]  /*7d90*/  FFMA R23, R41.reuse, R62, R23 ;  /* 0x0000003e29177223 */ /* 0x040fe20000000017 */
[C---:B------:R-:W-:Y:S01]  /*7da0*/  FMUL R27, R38.reuse, R27 ;  /* 0x0000001b261b7220 */ /* 0x040fe20000400000 */
[C---:B------:R-:W-:Y:S01]  /*7db0*/  FFMA R20, R41.reuse, R59, R20 ;  /* 0x0000003b29147223 */ /* 0x040fe20000000014 */
[C---:B------:R-:W-:Y:S01]  /*7dc0*/  FFMA R21, R41.reuse, R64, R21 ;  /* 0x0000004029157223 */ /* 0x040fe20000000015 */
[--C-:B------:R-:W-:Y:S02]  /*7dd0*/  HADD2.F32 R65, -RZ, R67.reuse.H0_H0 ;  /* 0x20000043ff417230 */ /* 0x100fe40000004100 */
[C---:B------:R-:W-:Y:S01]  /*7de0*/  FFMA R22, R41.reuse, R61, R22 ;  /* 0x0000003d29167223 */ /* 0x040fe20000000016 */
[----:B------:R-:W-:Y:S02]  /*7df0*/  HADD2.F32 R70, -RZ, R67.H1_H1 ;  /* 0x30000043ff467230 */ /* 0x000fe40000004100 */
[C---:B------:R-:W-:Y:S01]  /*7e00*/  FMUL R26, R38.reuse, R30 ;  /* 0x0000001e261a7220 */ /* 0x040fe20000400000 */
[--C-:B------:R-:W-:Y:S02]  /*7e10*/  HADD2.F32 R67, -RZ, R40.reuse.H0_H0 ;  /* 0x20000028ff437230 */ /* 0x100fe40000004100 */
[C---:B------:R-:W-:Y:S01]  /*7e20*/  FFMA R27, R41.reuse, R66, R27 ;  /* 0x00000042291b7223 */ /* 0x040fe2000000001b */
[C---:B------:R-:W-:Y:S01]  /*7e30*/  FMUL R31, R38.reuse, R31 ;  /* 0x0000001f261f7220 */ /* 0x040fe20000400000 */
[C---:B------:R-:W-:Y:S01]  /*7e40*/  FFMA R24, R41.reuse, R63, R24 ;  /* 0x0000003f29187223 */ /* 0x040fe20000000018 */
[----:B------:R-:W-:Y:S02]  /*7e50*/  HADD2.F32 R40, -RZ, R40.H1_H1 ;  /* 0x30000028ff287230 */ /* 0x000fe40000004100 */
[C---:B------:R-:W-:Y:S01]  /*7e60*/  FFMA R25, R41.reuse, R68, R25 ;  /* 0x0000004429197223 */ /* 0x040fe20000000019 */
[--C-:B------:R-:W-:Y:S02]  /*7e70*/  HADD2.F32 R69, -RZ, R42.reuse.H0_H0 ;  /* 0x2000002aff457230 */ /* 0x100fe40000004100 */
[C---:B------:R-:W-:Y:S01]  /*7e80*/  FFMA R26, R41.reuse, R65, R26 ;  /* 0x00000041291a7223 */ /* 0x040fe2000000001a */
[----:B------:R-:W-:Y:S02]  /*7e90*/  HADD2.F32 R42, -RZ, R42.H1_H1 ;  /* 0x3000002aff2a7230 */ /* 0x000fe40000004100 */
[C---:B------:R-:W-:Y:S01]  /*7ea0*/  FMUL R30, R38.reuse, R34 ;  /* 0x00000022261e7220 */ /* 0x040fe20000400000 */
[----:B------:R-:W-:Y:S01]  /*7eb0*/  FFMA R31, R41, R70, R31 ;  /* 0x00000046291f7223 */ /* 0x000fe2000000001f */
[----:B------:R-:W-:Y:S01]  /*7ec0*/  FMUL R35, R38, R35 ;  /* 0x0000002326237220 */ /* 0x000fe20000400000 */
[----:B------:R-:W-:Y:S01]  /*7ed0*/  F2FP.SATFINITE.E4M3.F32.PACK_AB_MERGE_C R103, R19, R14, RZ ;  /* 0x0000000e1367723e */ /* 0x000fe200048070ff */
[C---:B------:R-:W-:Y:S01]  /*7ee0*/  FFMA R28, R41.reuse, R67, R28 ;  /* 0x00000043291c7223 */ /* 0x040fe2000000001c */
[C---:B------:R-:W-:Y:S01]  /*7ef0*/  FFMA R29, R41.reuse, R40, R29 ;  /* 0x00000028291d7223 */ /* 0x040fe2000000001d */
[C---:B------:R-:W-:Y:S01]  /*7f00*/  FFMA R30, R41.reuse, R69, R30 ;  /* 0x00000045291e7223 */ /* 0x040fe2000000001e */
[----:B------:R-:W-:Y:S01]  /*7f10*/  FFMA R35, R41, R42, R35 ;  /* 0x0000002a29237223 */ /* 0x000fe20000000023 */
[----:B------:R-:W-:Y:S02]  /*7f20*/  F2FP.SATFINITE.E4M3.F32.PACK_AB_MERGE_C R102, R9, R8, R102 ;  /* 0x000000080966723e */ /* 0x000fe40004807066 */
[----:B------:R-:W-:Y:S02]  /*7f30*/  F2FP.SATFINITE.E4M3.F32.PACK_AB_MERGE_C R103, R13, R12, R103 ;  /* 0x0000000c0d67723e */ /* 0x000fe40004807067 */
[----:B------:R-:W-:Y:S02]  /*7f40*/  F2FP.SATFINITE.E4M3.F32.PACK_AB_MERGE_C R108, R23, R18, RZ ;  /* 0x00000012176c723e */ /* 0x000fe400048070ff */
[----:B------:R-:W-:Y:S01]  /*7f50*/  F2FP.SATFINITE.E4M3.F32.PACK_AB_MERGE_C R109, R27, R22, RZ ;  /* 0x000000161b6d723e */ /* 0x000fe200048070ff */
[----:B------:R1:W-:Y:S01]  /*7f60*/  STS.128 [R88+UR44+0x2300], R100 ;  /* 0x0023006458007988 */ /* 0x0003e20008000c2c */
[----:B------:R-:W-:Y:S02]  /*7f70*/  F2FP.SATFINITE.E4M3.F32.PACK_AB_MERGE_C R112, R31, R26, RZ ;  /* 0x0000001a1f70723e */ /* 0x000fe400048070ff */
[----:B------:R-:W-:Y:S02]  /*7f80*/  F2FP.SATFINITE.E4M3.F32.PACK_AB_MERGE_C R113, R35, R30, RZ ;  /* 0x0000001e2371723e */ /* 0x000fe400048070ff */
[----:B------:R-:W-:Y:S02]  /*7f90*/  F2FP.SATFINITE.E4M3.F32.PACK_AB_MERGE_C R108, R17, R16, R108 ;  /* 0x00000010116c723e */ /* 0x000fe4000480706c */
[----:B------:R-:W-:Y:S02]  /*7fa0*/  F2FP.SATFINITE.E4M3.F32.PACK_AB_MERGE_C R109, R21, R20, R109 ;  /* 0x00000014156d723e */ /* 0x000fe4000480706d */
[----:B------:R-:W-:Y:S02]  /*7fb0*/  F2FP.SATFINITE.E4M3.F32.PACK_AB_MERGE_C R110, R25, R24, R112 ;  /* 0x00000018196e723e */ /* 0x000fe40004807070 */
[----:B------:R-:W-:Y:S02]  /*7fc0*/  F2FP.SATFINITE.E4M3.F32.PACK_AB_MERGE_C R111, R29, R28, R113 ;  /* 0x0000001c1d6f723e */ /* 0x000fe40004807071 */
[----:B------:R-:W-:Y:S02]  /*7fd0*/  LEA R107, R95, UR44, 0x3 ;  /* 0x0000002c5f6b7c11 */ /* 0x000fe4000f8e18ff */
[----:B------:R-:W-:Y:S01]  /*7fe0*/  @P6 SHF.L.U32 R112, R94, 0x1f, RZ ;  /* 0x0000001f5e706819 */ /* 0x000fe200000006ff */
[----:B------:R1:W-:Y:S01]  /*7ff0*/  STS.128 [R104+0x2300], R108 ;  /* 0x0023006c68007388 */ /* 0x0003e20000000c00 */
[----:B------:R-:W-:Y:S01]  /*8000*/  @!PT LDS RZ, [RZ] ;  /* 0x00000000fffff984 */ /* 0x000fe20000000800 */
[----:B------:R-:W-:Y:S01]  /*8010*/  @!PT LDS RZ, [RZ] ;  /* 0x00000000fffff984 */ /* 0x000fe20000000800 */
[----:B------:R-:W-:Y:S01]  /*8020*/  @!PT LDS RZ, [RZ] ;  /* 0x00000000fffff984 */ /* 0x000fe20000000800 */
[----:B------:R-:W-:Y:S01]  /*8030*/  @!PT LDS RZ, [RZ] ;  /* 0x00000000fffff984 */ /* 0x000fe20000000800 */
[----:B------:R2:W-:Y:S07]  /*8040*/  MEMBAR.ALL.CTA ;  /* 0x0000000000007992 */ /* 0x0005ee0000008000 */
[----:B--2---:R-:W2:Y:S02]  /*8050*/  FENCE.VIEW.ASYNC.S ;  /* 0x00000000000073c6 */ /* 0x004ea40000000000 */
[----:B--2---:R-:W-:Y:S06]  /*8060*/  BAR.SYNC.DEFER_BLOCKING 0x1, 0x80 ;  /* 0x0042000000007b1d */ /* 0x004fec0000010000 */
[----:B------:R-:W-:Y:S05]  /*8070*/  @P0 BRA `(.L_x_136) ;  /* 0x00000000003c0947 */ /* 0x000fea0003800000 */
[----:B------:R-:W2:Y:S01]  /*8080*/  LDCU.64 UR6, c[0x0][0x348] ;  /* 0x00006900ff0677ac */ /* 0x000ea20008000a00 */
[----:B------:R-:W-:Y:S01]  /*8090*/  UIADD3 UR4, UPT, UPT, UR44, 0x2300, URZ ;  /* 0x000023002c047890 */ /* 0x000fe2000fffe0ff */
[----:B------:R-:W-:Y:S01]  /*80a0*/  UMOV UR51, UR36 ;  /* 0x0000002400337c82 */ /* 0x000fe20008000000 */
[----:B------:R-:W-:Y:S02]  /*80b0*/  UIADD3 UR9, UPT, UPT, UR49, 0x40, URZ ;  /* 0x0000004031097890 */ /* 0x000fe4000fffe0ff */
[----:B------:R-:W-:Y:S02]  /*80c0*/  UIADD3 UR8, UPT, UPT, UR44, 0x2b00, URZ ;  /* 0x00002b002c087890 */ /* 0x000fe4000fffe0ff */
[----:B------:R-:W-:Y:S01]  /*80d0*/  MOV R98, UR4 ;  /* 0x0000000400627c02 */ /* 0x000fe20008000f00 */
[----:B------:R-:W-:Y:S01]  /*80e0*/  UMOV UR10, UR50 ;  /* 0x00000032000a7c82 */ /* 0x000fe20008000000 */
[----:B------:R-:W-:Y:S02]  /*80f0*/  UMOV UR11, UR36 ;  /* 0x00000024000b7c82 */ /* 0x000fe40008000000 */
[----:B------:R-:W-:Y:S01]  /*8100*/  R2UR UR48, R98 ;  /* 0x00000000623072ca */ /* 0x000fe200000e0000 */
[----:B--2---:R-:W-:Y:S04]  /*8110*/  UIADD3 UR4, UP0, UPT, UR6, 0x680, URZ ;  /* 0x0000068006047890 */ /* 0x004fe8000ff1e0ff */
[----:B------:R-:W-:Y:S09]  /*8120*/  UIADD3.X UR5, UPT, UPT, URZ, UR7, URZ, UP0, !UPT ;  /* 0x00000007ff057290 */ /* 0x000ff200087fe4ff */
[----:B------:R2:W-:Y:S01]  /*8130*/  UTMASTG.3D [UR48], [UR4] ;  /* 0x00000030040073b5 */ /* 0x0005e20008010000 */
[----:B------:R2:W-:Y:S01]  /*8140*/  UTMASTG.3D [UR8], [UR4] ;  /* 0x00000008040073b5 */ /* 0x0005e20008010000 */
[----:B------:R0:W-:Y:S01]  /*8150*/  UTMACMDFLUSH ;  /* 0x00000000000079b7 */ /* 0x0001e20000000000 */
[----:B--2---:R-:W-:Y:S04]  /*8160*/  DEPBAR.LE SB0, 0x1 ;  /* 0x000080400000791a */ /* 0x004fe80000000000 */
.L_x_136:
[----:B------:R-:W-:Y:S05]  /*8170*/  BSYNC.RECONVERGENT B0 ;  /* 0x0000000000007941 */ /* 0x000fea0003800200 */
.L_x_135:
[----:B------:R-:W-:Y:S06]  /*8180*/  BAR.SYNC.DEFER_BLOCKING 0x1, 0x80 ;  /* 0x0042000000007b1d */ /* 0x000fec0000010000 */
[----:B------:R-:W2:Y:S01]  /*8190*/  @P6 SYNCS.PHASECHK.TRANS64.TRYWAIT P0, [R107+URZ+0x1a0], R112 ;  /* 0x0001a0706b0065a7 */ /* 0x000ea200080011ff */
[----:B------:R-:W-:Y:S01]  /*81a0*/  BSSY B1, `(.L_x_137) ;  /* 0x0000020000017945 */ /* 0x000fe20003800000 */
[----:B--2---:R-:W-:Y:S03]  /*81b0*/  @P6 SEL R71, RZ, 0x1, !P0 ;  /* 0x00000001ff476807 */ /* 0x004fe60004000000 */
[----:B------:R-:W-:Y:S05]  /*81c0*/  @!P6 BRA `(.L_x_138) ;  /* 0x000000000074e947 */ /* 0x000fea0003800000 */
[----:B------:R-:W-:Y:S01]  /*81d0*/  ISETP.NE.AND P1, PT, R105, RZ, PT ;  /* 0x000000ff6900720c */ /* 0x000fe20003f25270 */
[----:B------:R-:W-:Y:S01]  /*81e0*/  BSSY B0, `(.L_x_139) ;  /* 0x0000009000007945 */ /* 0x000fe20003800000 */
[----:B------:R-:W-:Y:S11]  /*81f0*/  ISETP.NE.AND P0, PT, R71, RZ, PT ;  /* 0x000000ff4700720c */ /* 0x000ff60003f05270 */
[----:B------:R-:W-:Y:S05]  /*8200*/  @P1 IMAD R0, R95, 0x1000, R88 ;  /* 0x000010005f001824 */ /* 0x000fea00078e0258 */
[----:B------:R-:W-:Y:S05]  /*8210*/  @P1 IADD3 R3, PT, PT, R0, UR44, RZ ;  /* 0x0000002c00031c10 */ /* 0x000fea000fffe0ff */
[----:B------:R-:W-:Y:S01]  /*8220*/  @P1 IMAD.IADD R3, R3, 0x1, R106 ;  /* 0x0000000103031824 */ /* 0x000fe200078e026a */
[----:B------:R-:W-:Y:S06]  /*8230*/  @P0 BRA `(.L_x_140) ;  /* 0x00000000000c0947 */ /* 0x000fec0003800000 */
[----:B------:R-:W-:Y:S04]  /*8240*/  SHF.L.U32 R2, R94, 0x1f, RZ ;  /* 0x0000001f5e027819 */ /* 0x000fe800000006ff */
[----:B------:R-:W2:Y:S02]  /*8250*/  SYNCS.PHASECHK.TRANS64.TRYWAIT P0, [R107+URZ+0x1a0], R2 ;  /* 0x0001a0026b0075a7 */ /* 0x000ea400080011ff */
[----:B--2---:R-:W-:Y:S05]  /*8260*/  @!P0 BRA `(.L_x_141) ;  /* 0x00000020001c8947 */ /* 0x004fea0003800000 */
.L_x_140:
[----:B------:R-:W-:Y:S05]  /*8270*/  BSYNC B0 ;  /* 0x0000000000007941 */ /* 0x000fea0003800000 */
.L_x_139:
[----:B------:R-:W-:Y:S01]  /*8280*/  ISETP.NE.AND P0, PT, R105, RZ, PT ;  /* 0x000000ff6900720c */ /* 0x000fe20003f05270 */
[----:B--2---:R-:W-:Y:S02]  /*8290*/  VIADD R107, R107, 0x1b0 ;  /* 0x000001b06b6b7836 */ /* 0x004fe40000000000 */
[----:B------:R-:W-:Y:S02]  /*82a0*/  IMAD.U32 R2, RZ, RZ, UR45 ;  /* 0x0000002dff027e24 */ /* 0x000fe4000f8e00ff */
[----:B------:R-:W-:Y:S03]  /*82b0*/  VIADD R95, R95, 0x1 ;  /* 0x000000015f5f7836 */ /* 0x000fe60000000000 */
[----:B------:R-:W-:Y:S05]  /*82c0*/  PRMT R2, R2, 0x654, R107 ;  /* 0x0000065402027816 */ /* 0x000fea000000006b */
[----:B------:R2:W3:Y:S04]  /*82d0*/  @P0 LDS.128 R72, [R0+UR44+0x300] ;  /* 0x0003002c00480984 */ /* 0x0004e80008000c00 */
[----:B------:R2:W4:Y:S01]  /*82e0*/  @P0 LDS.128 R76, [R3+0x300] ;  /* 0x00030000034c0984 */ /* 0x0005220000000c00 */
        /* <DEDUP_REMOVED lines=11> */
.L_x_138:
[----:B------:R-:W-:Y:S05]  /*83a0*/  BSYNC B1 ;  /* 0x0000000000017941 */ /* 0x000fea0003800000 */
.L_x_137:
[----:B--2---:R-:W-:Y:S05]  /*83b0*/  VIADD R0, R39, 0x20 ;  /* 0x0000002027007836 */ /* 0x004fea0000000000 */
[----:B------:R-:W-:Y:S04]  /*83c0*/  SHF.R.U32.HI R0, RZ, 0x15, R0 ;  /* 0x00000015ff007819 */ /* 0x000fe80000011600 */
[----:B------:R-:W-:Y:S11]  /*83d0*/  LOP3.LUT P0, RZ, R0, 0x3, R91, 0x48, !PT ;  /* 0x0000000300ff7812 */ /* 0x000ff6000780485b */
[----:B------:R-:W-:Y:S02]  /*83e0*/  @!UPT UIADD3 URZ, UPT, UPT, URZ, URZ, URZ ;  /* 0x000000fffffff290 */ /* 0x000fe4000fffe0ff */
[----:B------:R-:W-:Y:S05]  /*83f0*/  @!P0 BRA `(.L_x_142) ;  /* 0x0000000000408947 */ /* 0x000fea0003800000 */
[----:B------:R-:W2:Y:S01]  /*8400*/  LDCU.64 UR8, c[0x4][0x70] ;  /* 0x01000e00ff0877ac */ /* 0x000ea20008000a00 */
[----:B------:R-:W-:Y:S01]  /*8410*/  MOV R3, 0x0 ;  /* 0x0000000000037802 */ /* 0x000fe20000000f00 */
[----:B------:R-:W-:Y:S02]  /*8420*/  HFMA2 R12, -RZ, RZ, 0, 5.9604644775390625e-08 ;  /* 0x00000001ff0c7431 */ /* 0x000fe400000001ff */
[----:B------:R-:W-:Y:S02]  /*8430*/  IMAD.MOV.U32 R8, RZ, RZ, 0x192 ;  /* 0x00000192ff087424 */ /* 0x000fe400078e00ff */
[----:B------:R-:W-:Y:S01]  /*8440*/  IMAD.MOV.U32 R13, RZ, RZ, RZ ;  /* 0x000000ffff0d7224 */ /* 0x000fe200078e00ff */
[----:B------:R-:W5:Y:S01]  /*8450*/  LDCU.64 UR6, c[0x4][0x78] ;  /* 0x01000f00ff0677ac */ /* 0x000f620008000a00 */
[----:B------:R-:W1:Y:S01]  /*8460*/  LDC.64 R2, c[0x4][R3] ;  /* 0x0100000003027b82 */ /* 0x000e620000000a00 */
[----:B------:R-:W3:Y:S01]  /*8470*/  LDCU.64 UR4, c[0x4][0x10] ;  /* 0x01000200ff0477ac */ /* 0x000ee20008000a00 */
[----:B--2---:R-:W-:Y:S01]  /*8480*/  MOV R5, UR9 ;  /* 0x0000000900057c02 */ /* 0x004fe20008000f00 */
[----:B------:R-:W-:Y:S01]  /*8490*/  IMAD.U32 R4, RZ, RZ, UR8 ;  /* 0x00000008ff047e24 */ /* 0x000fe2000f8e00ff */
[----:B-----5:R-:W-:Y:S01]  /*84a0*/  MOV R7, UR7 ;  /* 0x0000000700077c02 */ /* 0x020fe20008000f00 */
[----:B------:R-:W-:Y:S01]  /*84b0*/  IMAD.U32 R6, RZ, RZ, UR6 ;  /* 0x00000006ff067e24 */ /* 0x000fe2000f8e00ff */
[----:B---3--:R-:W-:Y:S01]  /*84c0*/  MOV R11, UR5 ;  /* 0x00000005000b7c02 */ /* 0x008fe20008000f00 */
[----:B------:R-:W-:Y:S02]  /*84d0*/  IMAD.U32 R10, RZ, RZ, UR4 ;  /* 0x00000004ff0a7e24 */ /* 0x000fe4000f8e00ff */
[----:B------:R-:W-:Y:S07]  /*84e0*/  LEPC R20, `(.L_x_142) ;  /* 0x000000001014794e */ /* 0x000fee0000000000 */
[----:B-1--4-:R-:W-:Y:S05]  /*84f0*/  CALL.ABS.NOINC R2 ;  /* 0x0000000002007343 */ /* 0x012fea0003c00000 */
.L_x_142:
[----:B------:R-:W-:Y:S01]  /*8500*/  ISETP.NE.AND P0, PT, R99, RZ, PT ;  /* 0x000000ff6300720c */ /* 0x000fe20003f05270 */
[----:B------:R-:W-:Y:S05]  /*8510*/  WARPSYNC.ALL ;  /* 0x0000000000007948 */ /* 0x000fea0003800000 */
[----:B------:R-:W-:Y:S01]  /*8520*/  R2UR UR4, R39 ;  /* 0x00000000270472ca */ /* 0x000fe200000e0000 */
[----:B------:R-:W-:Y:S01]  /*8530*/  BSSY.RECONVERGENT B0, `(.L_x_143) ;  /* 0x00000a0000007945 */ /* 0x000fe20003800200 */
[-C--:B---3--:R-:W-:Y:S02]  /*8540*/  F2FP.F16.E4M3.UNPACK_B R42, R72.reuse ;  /* 0x00000048ff2a723e */ /* 0x088fe400020006ff */
[----:B------:R-:W-:Y:S02]  /*8550*/  F2FP.F16.E4M3.UNPACK_B R72, R72.H1 ;  /* 0x00000048ff48723e */ /* 0x000fe400030006ff */
[-C--:B------:R-:W-:Y:S01]  /*8560*/  F2FP.F16.E4M3.UNPACK_B R46, R73.reuse ;  /* 0x00000049ff2e723e */ /* 0x080fe200020006ff */
[--C-:B------:R-:W-:Y:S01]  /*8570*/  HADD2.F32 R40, -RZ, R42.reuse.H0_H0 ;  /* 0x2000002aff287230 */ /* 0x100fe20000004100 */
[----:B------:R-:W-:Y:S01]  /*8580*/  F2FP.F16.E4M3.UNPACK_B R73, R73.H1 ;  /* 0x00000049ff49723e */ /* 0x000fe200030006ff */
[----:B------:R-:W-:Y:S01]  /*8590*/  HADD2.F32 R42, -RZ, R42.H1_H1 ;  /* 0x3000002aff2a7230 */ /* 0x000fe20000004100 */
[-C--:B------:R-:W-:Y:S01]  /*85a0*/  F2FP.F16.E4M3.UNPACK_B R50, R74.reuse ;  /* 0x0000004aff32723e */ /* 0x080fe200020006ff */
[----:B------:R-:W-:Y:S01]  /*85b0*/  HADD2.F32 R43, -RZ, R72.H0_H0 ;  /* 0x20000048ff2b7230 */ /* 0x000fe20000004100 */
[----:B------:R-:W-:Y:S01]  /*85c0*/  F2FP.F16.E4M3.UNPACK_B R74, R74.H1 ;  /* 0x0000004aff4a723e */ /* 0x000fe200030006ff */
[----:B------:R-:W2:Y:S01]  /*85d0*/  LDTM.x32 R4, tmem[UR4+0x20] ;  /* 0x00002004000479ee */ /* 0x000ea200082c0000 */
[----:B------:R-:W-:Y:S01]  /*85e0*/  NOP ;  /* 0x0000000000007918 */ /* 0x000fe20000000000 */
[----:B------:R-:W-:Y:S01]  /*85f0*/  IADD3 R92, PT, PT, R92, 0x210, RZ ;  /* 0x000002105c5c7810 */ /* 0x000fe20007ffe0ff */
[--C-:B------:R-:W-:Y:S01]  /*8600*/  HADD2.F32 R45, -RZ, R46.reuse.H0_H0 ;  /* 0x2000002eff2d7230 */ /* 0x100fe20000004100 */
[----:B------:R-:W-:Y:S01]  /*8610*/  F2FP.F16.E4M3.UNPACK_B R54, R75 ;  /* 0x0000004bff36723e */ /* 0x000fe200020006ff */
[----:B------:R-:W-:Y:S01]  /*8620*/  HADD2.F32 R46, -RZ, R46.H1_H1 ;  /* 0x3000002eff2e7230 */ /* 0x000fe20000004100 */
[----:B------:R-:W-:Y:S01]  /*8630*/  LOP3.LUT R92, R92, 0xfefffff8, RZ, 0xc0, !PT ;  /* 0xfefffff85c5c7812 */ /* 0x000fe200078ec0ff */
[--C-:B------:R-:W-:Y:S01]  /*8640*/  HADD2.F32 R49, -RZ, R50.reuse.H0_H0 ;  /* 0x20000032ff317230 */ /* 0x100fe20000004100 */
[----:B----4-:R-:W-:Y:S01]  /*8650*/  F2FP.F16.E4M3.UNPACK_B R58, R76 ;  /* 0x0000004cff3a723e */ /* 0x010fe200020006ff */
[----:B------:R-:W-:Y:S01]  /*8660*/  HADD2.F32 R50, -RZ, R50.H1_H1 ;  /* 0x30000032ff327230 */ /* 0x000fe20000004100 */
[----:B--2---:R2:W-:Y:S01]  /*8670*/  SYNCS.ARRIVE.TRANS64.RED.A1T0 RZ, [R92+URZ], RZ ;  /* 0x000000ff5cff79a7 */ /* 0x0045e200081004ff */
[--C-:B------:R-:W-:Y:S01]  /*8680*/  HADD2.F32 R53, -RZ, R54.reuse.H0_H0 ;  /* 0x20000036ff357230 */ /* 0x100fe20000004100 */
[----:B------:R-:W-:Y:S01]  /*8690*/  F2FP.F16.E4M3.UNPACK_B R62, R77 ;  /* 0x0000004dff3e723e */ /* 0x000fe200020006ff */
[----:B------:R-:W-:Y:S01]  /*86a0*/  HADD2.F32 R54, -RZ, R54.H1_H1 ;  /* 0x30000036ff367230 */ /* 0x000fe20000004100 */
[----:B------:R-:W-:Y:S01]  /*86b0*/  F2FP.F16.E4M3.UNPACK_B R66, R78 ;  /* 0x0000004eff42723e */ /* 0x000fe200020006ff */
[--C-:B------:R-:W-:Y:S01]  /*86c0*/  HADD2.F32 R57, -RZ, R58.reuse.H0_H0 ;  /* 0x2000003aff397230 */ /* 0x100fe20000004100 */
[----:B------:R-:W-:Y:S01]  /*86d0*/  F2FP.F16.E4M3.UNPACK_B R70, R79 ;  /* 0x0000004fff46723e */ /* 0x000fe200020006ff */
[----:B------:R-:W-:Y:S01]  /*86e0*/  HADD2.F32 R58, -RZ, R58.H1_H1 ;  /* 0x3000003aff3a7230 */ /* 0x000fe20000004100 */
[----:B------:R-:W-:Y:S01]  /*86f0*/  F2FP.F16.E4M3.UNPACK_B R75, R75.H1 ;  /* 0x0000004bff4b723e */ /* 0x000fe200030006ff */
[--C-:B------:R-:W-:Y:S01]  /*8700*/  HADD2.F32 R61, -RZ, R62.reuse.H0_H0 ;  /* 0x2000003eff3d7230 */ /* 0x100fe20000004100 */
[----:B------:R-:W-:Y:S01]  /*8710*/  F2FP.F16.E4M3.UNPACK_B R76, R76.H1 ;  /* 0x0000004cff4c723e */ /* 0x000fe200030006ff */
[----:B------:R-:W-:Y:S01]  /*8720*/  HADD2.F32 R63, -RZ, R62.H1_H1 ;  /* 0x3000003eff3f7230 */ /* 0x000fe20000004100 */
[----:B------:R-:W-:Y:S01]  /*8730*/  F2FP.F16.E4M3.UNPACK_B R77, R77.H1 ;  /* 0x0000004dff4d723e */ /* 0x000fe200030006ff */
[--C-:B------:R-:W-:Y:S02]  /*8740*/  HADD2.F32 R65, -RZ, R66.reuse.H0_H0 ;  /* 0x20000042ff417230 */ /* 0x100fe40000004100 */
[C---:B------:R-:W-:Y:S01]  /*8750*/  FMUL R4, R38.reuse, R4 ;  /* 0x0000000426047220 */ /* 0x040fe20000400000 */
        /* <DEDUP_REMOVED lines=16> */
[--C-:B------:R-:W-:Y:S02]  /*8860*/  HADD2.F32 R69, -RZ, R70.reuse.H0_H0 ;  /* 0x20000046ff457230 */ /* 0x100fe40000004100 */
[C---:B------:R-:W-:Y:S01]  /*8870*/  FMUL R28, R38.reuse, R32 ;  /* 0x00000020261c7220 */ /* 0x040fe20000400000 */
[----:B------:R-:W-:Y:S02]  /*8880*/  HADD2.F32 R70, -RZ, R70.H1_H1 ;  /* 0x30000046ff467230 */ /* 0x000fe40000004100 */
[C---:B------:R-:W-:Y:S01]  /*8890*/  FMUL R29, R38.reuse, R33 ;  /* 0x00000021261d7220 */ /* 0x040fe20000400000 */
[----:B------:R-:W-:Y:S02]  /*88a0*/  HADD2.F32 R44, -RZ, R72.H1_H1 ;  /* 0x30000048ff2c7230 */ /* 0x000fe40000004100 */
[C---:B------:R-:W-:Y:S01]  /*88b0*/  FMUL R6, R38.reuse, R6 ;  /* 0x0000000626067220 */ /* 0x040fe20000400000 */
[C---:B------:R-:W-:Y:S01]  /*88c0*/  FMUL R7, R38.reuse, R7 ;  /* 0x0000000726077220 */ /* 0x040fe20000400000 */
[--C-:B------:R-:W-:Y:S02]  /*88d0*/  HADD2.F32 R47, -RZ, R73.reuse.H0_H0 ;  /* 0x20000049ff2f7230 */ /* 0x100fe40000004100 */
[C---:B------:R-:W-:Y:S01]  /*88e0*/  FMUL R10, R38.reuse, R10 ;  /* 0x0000000a260a7220 */ /* 0x040fe20000400000 */
[C---:B------:R-:W-:Y:S01]  /*88f0*/  FFMA R6, R41.reuse, R43, R6 ;  /* 0x0000002b29067223 */ /* 0x040fe20000000006 */
[----:B------:R-:W-:Y:S02]  /*8900*/  HADD2.F32 R48, -RZ, R73.H1_H1 ;  /* 0x30000049ff307230 */ /* 0x000fe40000004100 */
[C---:B------:R-:W-:Y:S01]  /*8910*/  FFMA R7, R41.reuse, R44, R7 ;  /* 0x0000002c29077223 */ /* 0x040fe20000000007 */
[C---:B------:R-:W-:Y:S01]  /*8920*/  FFMA R8, R41.reuse, R45, R8 ;  /* 0x0000002d29087223 */ /* 0x040fe20000000008 */
[C---:B------:R-:W-:Y:S01]  /*8930*/  FFMA R9, R41.reuse, R46, R9 ;  /* 0x0000002e29097223 */ /* 0x040fe20000000009 */
[----:B------:R-:W-:Y:S01]  /*8940*/  FFMA R10, R41, R47, R10 ;  /* 0x0000002f290a7223 */ /* 0x000fe2000000000a */
[C---:B------:R-:W-:Y:S01]  /*8950*/  FMUL R11, R38.reuse, R11 ;  /* 0x0000000b260b7220 */ /* 0x040fe20000400000 */
[----:B------:R-:W-:Y:S01]  /*8960*/  F2FP.F16.E4M3.UNPACK_B R78, R78.H1 ;  /* 0x0000004eff4e723e */ /* 0x000fe200030006ff */
[--C-:B------:R-:W-:Y:S01]  /*8970*/  HADD2.F32 R51, -RZ, R74.reuse.H0_H0 ;  /* 0x2000004aff337230 */ /* 0x100fe20000004100 */
[----:B-1----:R-:W-:Y:S01]  /*8980*/  F2FP.SATFINITE.E4M3.F32.PACK_AB_MERGE_C R100, R7, R6, RZ ;  /* 0x000000060764723e */ /* 0x002fe200048070ff */
[C---:B------:R-:W-:Y:S01]  /*8990*/  FFMA R11, R41.reuse, R48, R11 ;  /* 0x00000030290b7223 */ /* 0x040fe2000000000b */
[C---:B------:R-:W-:Y:S01]  /*89a0*/  FFMA R12, R41.reuse, R49, R12 ;  /* 0x00000031290c7223 */ /* 0x040fe2000000000c */
[----:B------:R-:W-:Y:S01]  /*89b0*/  FFMA R13, R41, R50, R13 ;  /* 0x00000032290d7223 */ /* 0x000fe2000000000d */
[----:B------:R-:W-:Y:S01]  /*89c0*/  F2FP.SATFINITE.E4M3.F32.PACK_AB_MERGE_C R100, R5, R4, R100 ;  /* 0x000000040564723e */ /* 0x000fe20004807064 */
[----:B------:R-:W-:Y:S01]  /*89d0*/  HADD2.F32 R52, -RZ, R74.H1_H1 ;  /* 0x3000004aff347230 */ /* 0x000fe20000004100 */
[----:B------:R-:W-:Y:S01]  /*89e0*/  F2FP.SATFINITE.E4M3.F32.PACK_AB_MERGE_C R101, R11, R10, RZ ;  /* 0x0000000a0b65723e */ /* 0x000fe200048070ff */
[C---:B------:R-:W-:Y:S01]  /*89f0*/  FMUL R14, R38.reuse, R14 ;  /* 0x0000000e260e7220 */ /* 0x040fe20000400000 */
[C---:B------:R-:W-:Y:S01]  /*8a00*/  FMUL R15, R38.reuse, R15 ;  /* 0x0000000f260f7220 */ /* 0x040fe20000400000 */
[--C-:B------:R-:W-:Y:S01]  /*8a10*/  HADD2.F32 R55, -RZ, R75.reuse.H0_H0 ;  /* 0x2000004bff377230 */ /* 0x100fe20000004100 */
[----:B------:R-:W-:Y:S01]  /*8a20*/  F2FP.SATFINITE.E4M3.F32.PACK_AB_MERGE_C R101, R9, R8, R101 ;  /* 0x000000080965723e */ /* 0x000fe20004807065 */
[C---:B------:R-:W-:Y:S01]  /*8a30*/  FFMA R14, R41.reuse, R51, R14 ;  /* 0x00000033290e7223 */ /* 0x040fe2000000000e */
[C---:B------:R-:W-:Y:S01]  /*8a40*/  FFMA R15, R41.reuse, R52, R15 ;  /* 0x00000034290f7223 */ /* 0x040fe2000000000f */
[C---:B------:R-:W-:Y:S01]  /*8a50*/  FFMA R16, R41.reuse, R53, R16 ;  /* 0x0000003529107223 */ /* 0x040fe20000000010 */
[C---:B------:R-:W-:Y:S01]  /*8a60*/  FFMA R17, R41.reuse, R54, R17 ;  /* 0x0000003629117223 */ /* 0x040fe20000000011 */
        /* <DEDUP_REMOVED lines=15> */
[C---:B------:R-:W-:Y:S01]  /*8b60*/  FFMA R23, R41.reuse, R60, R23 ;  /* 0x0000003c29177223 */ /* 0x040fe20000000017 */
[C---:B------:R-:W-:Y:S01]  /*8b70*/  FMUL R27, R38.reuse, R27 ;  /* 0x0000001b261b7220 */ /* 0x040fe20000400000 */
[C---:B------:R-:W-:Y:S01]  /*8b80*/  FFMA R0, R41.reuse, R61, R0 ;  /* 0x0000003d29007223 */ /* 0x040fe20000000000 */
[----:B------:R-:W-:Y:S01]  /*8b90*/  F2FP.F16.E4M3.UNPACK_B R79, R79.H1 ;  /* 0x0000004fff4f723e */ /* 0x000fe200030006ff */
        /* <DEDUP_REMOVED lines=16> */
[----:B------:R-:W-:Y:S01]  /*8ca0*/  FFMA R28, R41, R69, R28 ;  /* 0x00000045291c7223 */ /* 0x000fe2000000001c */
[----:B------:R-:W-:Y:S01]  /*8cb0*/  F2FP.SATFINITE.E4M3.F32.PACK_AB_MERGE_C R103, R19, R18, RZ ;  /* 0x000000121367723e */ /* 0x000fe200048070ff */
        /* <DEDUP_REMOVED lines=14> */
[----:B--2---:R-:W-:Y:S03]  /*8da0*/  IADD3 R92, PT, PT, R36, 0x1, RZ ;  /* 0x00000001245c7810 */ /* 0x004fe60007ffe0ff */
        /* <DEDUP_REMOVED lines=10> */
[----:B------:R-:W-:Y:S02]  /*8e50*/  UIADD3 UR13, UPT, UPT, UR49, 0x20, URZ ;  /* 0x00000020310d7890 */ /* 0x000fe4000fffe0ff */
[----:B------:R-:W-:Y:S01]  /*8e60*/  UIADD3 UR12, UPT, UPT, UR44, 0x3300, URZ ;  /* 0x000033002c0c7890 */ /* 0x000fe2000fffe0ff */
[----:B------:R-:W-:Y:S01]  /*8e70*/  UMOV UR14, UR50 ;  /* 0x00000032000e7c82 */ /* 0x000fe20008000000 */
[----:B------:R-:W-:Y:S01]  /*8e80*/  UMOV UR15, UR36 ;  /* 0x00000024000f7c82 */ /* 0x000fe20008000000 */
[----:B------:R-:W-:Y:S02]  /*8e90*/  UIADD3 UR9, UPT, UPT, UR49, 0x60, URZ ;  /* 0x0000006031097890 */ /* 0x000fe4000fffe0ff */
[----:B------:R-:W-:Y:S01]  /*8ea0*/  UIADD3 UR8, UPT, UPT, UR44, 0x3b00, URZ ;  /* 0x00003b002c087890 */ /* 0x000fe2000fffe0ff */
[----:B------:R-:W-:Y:S01]  /*8eb0*/  UMOV UR10, UR50 ;  /* 0x00000032000a7c82 */ /* 0x000fe20008000000 */
[----:B------:R-:W-:Y:S01]  /*8ec0*/  UMOV UR11, UR36 ;  /* 0x00000024000b7c82 */ /* 0x000fe20008000000 */
[----:B--2---:R-:W-:Y:S04]  /*8ed0*/  UIADD3 UR4, UP0, UPT, UR6, 0x680, URZ ;  /* 0x0000068006047890 */ /* 0x004fe8000ff1e0ff */
[----:B------:R-:W-:Y:S09]  /*8ee0*/  UIADD3.X UR5, UPT, UPT, URZ, UR7, URZ, UP0, !UPT ;  /* 0x00000007ff057290 */ /* 0x000ff200087fe4ff */
[----:B------:R2:W-:Y:S01]  /*8ef0*/  UTMASTG.3D [UR12], [UR4] ;  /* 0x0000000c040073b5 */ /* 0x0005e20008010000 */
[----:B------:R2:W-:Y:S01]  /*8f00*/  UTMASTG.3D [UR8], [UR4] ;  /* 0x00000008040073b5 */ /* 0x0005e20008010000 */
[----:B------:R0:W-:Y:S01]  /*8f10*/  UTMACMDFLUSH ;  /* 0x00000000000079b7 */ /* 0x0001e20000000000 */
[----:B--2---:R-:W-:Y:S04]  /*8f20*/  DEPBAR.LE SB0, 0x1 ;  /* 0x000080400000791a */ /* 0x004fe80000000000 */
.L_x_144:
[----:B------:R-:W-:Y:S05]  /*8f30*/  BSYNC.RECONVERGENT B0 ;  /* 0x0000000000007941 */ /* 0x000fea0003800200 */
.L_x_143:
[----:B------:R-:W-:Y:S01]  /*8f40*/  BAR.SYNC.DEFER_BLOCKING 0x1, 0x80 ;  /* 0x0042000000007b1d */ /* 0x000fe20000010000 */
[----:B------:R-:W-:Y:S01]  /*8f50*/  ISETP.NE.AND P0, PT, R93, 0x2, PT ;  /* 0x000000025d00780c */ /* 0x000fe20003f05270 */
[----:B------:R-:W-:Y:S01]  /*8f60*/  UISETP.NE.AND UP0, UPT, UR46, URZ, UPT ;  /* 0x000000ff2e00728c */ /* 0x000fe2000bf05270 */
[----:B------:R-:W-:Y:S01]  /*8f70*/  ISETP.NE.AND P1, PT, R92, 0x4, PT ;  /* 0x000000045c00780c */ /* 0x000fe20003f25270 */
[----:B------:R-:W-:Y:S01]  /*8f80*/  UIADD3 UR28, UPT, UPT, UR37, UR62, URZ ;  /* 0x0000003e251c7290 */ /* 0x000fe2000fffe0ff */
[----:B------:R-:W-:Y:S01]  /*8f90*/  SEL R3, RZ, 0x1, P0 ;  /* 0x00000001ff037807 */ /* 0x000fe20000000000 */
[----:B------:R-:W-:Y:S01]  /*8fa0*/  UIADD3 UR20, UPT, UPT, UR38, UR61, URZ ;  /* 0x0000003d26147290 */ /* 0x000fe2000fffe0ff */
[----:B------:R-:W-:Y:S02]  /*8fb0*/  SEL R0, RZ, 0x1, P1 ;  /* 0x00000001ff007807 */ /* 0x000fe40000800000 */
[----:B------:R-:W-:Y:S02]  /*8fc0*/  LOP3.LUT R96, R96, R3, RZ, 0x3c, !PT ;  /* 0x0000000360607212 */ /* 0x000fe400078e3cff */
[----:B------:R-:W-:Y:S02]  /*8fd0*/  LOP3.LUT R97, R97, R0, RZ, 0x3c, !PT ;  /* 0x0000000061617212 */ /* 0x000fe400078e3cff */
[----:B------:R-:W-:Y:S02]  /*8fe0*/  SEL R93, R93, RZ, P0 ;  /* 0x000000ff5d5d7207 */ /* 0x000fe40000000000 */
[----:B------:R-:W-:Y:S01]  /*8ff0*/  SEL R36, R92, RZ, P1 ;  /* 0x000000ff5c247207 */ /* 0x000fe20000800000 */
[----:B------:R-:W-:Y:S01]  /*9000*/  UMOV UR36, UR59 ;  /* 0x0000003b00247c82 */ /* 0x000fe20008000000 */
[----:B------:R-:W-:Y:S05]  /*9010*/  BRA.U UP0, `(.L_x_145) ;  /* 0xffffffd500907547 */ /* 0x000fea000b83ffff */
[----:B------:R-:W-:Y:S05]  /*9020*/  EXIT ;  /* 0x000000000000794d */ /* 0x000fea0003800000 */
.L_x_25:
[----:B--2---:R2:W3:Y:S02]  /*9030*/  SYNCS.PHASECHK.TRANS64.TRYWAIT P0, [R3+URZ+0x240], R2 ;  /* 0x00024002030075a7 */ /* 0x0044e400080011ff */
[----:B---3--:R-:W-:Y:S05]  /*9040*/  @!P0 NANOSLEEP.SYNCS 0x989680 ;  /* 0x009896800000895d */ /* 0x008fea0003900000 */
[----:B------:R-:W3:Y:S02]  /*9050*/  @!P0 SYNCS.PHASECHK.TRANS64 P0, [R3+URZ+0x240], R2 ;  /* 0x00024002030085a7 */ /* 0x000ee400080010ff */
[----:B---3--:R-:W-:Y:S05]  /*9060*/  @!P0 BRA `(.L_x_25) ;  /* 0xfffffffc00f08947 */ /* 0x008fea000383ffff */
[----:B------:R-:W-:Y:S05]  /*9070*/  BRA `(.L_x_146) ;  /* 0xffffff8c00b87947 */ /* 0x000fea000383ffff */
.L_x_28:
[----:B-1----:R-:W-:-:S07]  /*9080*/  MOV R0, UR33 ;  /* 0x0000002100007c02 */ /* 0x002fce0008000f00 */
.L_x_147:
[----:B-1----:R1:W2:Y:S02]  /*9090*/  SYNCS.PHASECHK.TRANS64.TRYWAIT P0, [R0+URZ+0xd0], R3 ;  /* 0x0000d003000075a7 */ /* 0x0022a400080011ff */
[----:B--2---:R-:W-:Y:S05]  /*90a0*/  @!P0 NANOSLEEP.SYNCS 0x989680 ;  /* 0x009896800000895d */ /* 0x004fea0003900000 */
[----:B------:R-:W2:Y:S02]  /*90b0*/  @!P0 SYNCS.PHASECHK.TRANS64 P0, [R0+URZ+0xd0], R3 ;  /* 0x0000d003000085a7 */ /* 0x000ea400080010ff */
[----:B--2---:R-:W-:Y:S05]  /*90c0*/  @!P0 BRA `(.L_x_147) ;  /* 0xfffffffc00f08947 */ /* 0x004fea000383ffff */
[----:B------:R-:W-:Y:S05]  /*90d0*/  BRA `(.L_x_27) ;  /* 0xffffff9000107947 */ /* 0x000fea000383ffff */
.L_x_35:
[----:B-1----:R-:W-:-:S07]  /*90e0*/  MOV R0, UR17 ;  /* 0x0000001100007c02 */ /* 0x002fce0008000f00 */
.L_x_148:
[----:B-1----:R1:W2:Y:S02]  /*90f0*/  SYNCS.PHASECHK.TRANS64.TRYWAIT P0, [R0+URZ+0xd0], R3 ;  /* 0x0000d003000075a7 */ /* 0x0022a400080011ff */
[----:B--2---:R-:W-:Y:S05]  /*9100*/  @!P0 NANOSLEEP.SYNCS 0x989680 ;  /* 0x009896800000895d */ /* 0x004fea0003900000 */
[----:B------:R-:W2:Y:S02]  /*9110*/  @!P0 SYNCS.PHASECHK.TRANS64 P0, [R0+URZ+0xd0], R3 ;  /* 0x0000d003000085a7 */ /* 0x000ea400080010ff */
[----:B--2---:R-:W-:Y:S05]  /*9120*/  @!P0 BRA `(.L_x_148) ;  /* 0xfffffffc00f08947 */ /* 0x004fea000383ffff */
[----:B------:R-:W-:Y:S05]  /*9130*/  BRA `(.L_x_34) ;  /* 0xffffff9000d87947 */ /* 0x000fea000383ffff */
.L_x_40:
[----:B-1----:R1:W2:Y:S02]  /*9140*/  SYNCS.PHASECHK.TRANS64.TRYWAIT P0, [R3+URZ+0x1d0], R0 ;  /* 0x0001d000030075a7 */ /* 0x0022a400080011ff */
[----:B--2---:R-:W-:Y:S05]  /*9150*/  @!P0 NANOSLEEP.SYNCS 0x989680 ;  /* 0x009896800000895d */ /* 0x004fea0003900000 */
[----:B------:R-:W2:Y:S02]  /*9160*/  @!P0 SYNCS.PHASECHK.TRANS64 P0, [R3+URZ+0x1d0], R0 ;  /* 0x0001d000030085a7 */ /* 0x000ea400080010ff */
[----:B--2---:R-:W-:Y:S05]  /*9170*/  @!P0 BRA `(.L_x_40) ;  /* 0xfffffffc00f08947 */ /* 0x004fea000383ffff */
[----:B------:R-:W-:Y:S05]  /*9180*/  BRA `(.L_x_149) ;  /* 0xffffff9400887947 */ /* 0x000fea000383ffff */
.L_x_44:
[----:B-1----:R-:W-:-:S07]  /*9190*/  MOV R0, UR4 ;  /* 0x0000000400007c02 */ /* 0x002fce0008000f00 */
.L_x_150:
[----:B-1----:R1:W2:Y:S02]  /*91a0*/  SYNCS.PHASECHK.TRANS64.TRYWAIT P0, [R0+URZ], R3 ;  /* 0x00000003000075a7 */ /* 0x0022a400080011ff */
[----:B--2---:R-:W-:Y:S05]  /*91b0*/  @!P0 NANOSLEEP.SYNCS 0x989680 ;  /* 0x009896800000895d */ /* 0x004fea0003900000 */
[----:B------:R-:W2:Y:S02]  /*91c0*/  @!P0 SYNCS.PHASECHK.TRANS64 P0, [R0+URZ], R3 ;  /* 0x00000003000085a7 */ /* 0x000ea400080010ff */
[----:B--2---:R-:W-:Y:S05]  /*91d0*/  @!P0 BRA `(.L_x_150) ;  /* 0xfffffffc00f08947 */ /* 0x004fea000383ffff */
[----:B------:R-:W-:Y:S05]  /*91e0*/  BRA `(.L_x_151) ;  /* 0xffffff9c002c7947 */ /* 0x000fea000383ffff */
.L_x_45:
[----:B------:R-:W-:-:S07]  /*91f0*/  MOV R0, UR5 ;  /* 0x0000000500007c02 */ /* 0x000fce0008000f00 */
.L_x_152:
[----:B-1----:R1:W2:Y:S02]  /*9200*/  SYNCS.PHASECHK.TRANS64.TRYWAIT P0, [R0+URZ], R3 ;  /* 0x00000003000075a7 */ /* 0x0022a400080011ff */
[----:B--2---:R-:W-:Y:S05]  /*9210*/  @!P0 NANOSLEEP.SYNCS 0x989680 ;  /* 0x009896800000895d */ /* 0x004fea0003900000 */
[----:B------:R-:W2:Y:S02]  /*9220*/  @!P0 SYNCS.PHASECHK.TRANS64 P0, [R0+URZ], R3 ;  /* 0x00000003000085a7 */ /* 0x000ea400080010ff */
[----:B--2---:R-:W-:Y:S05]  /*9230*/  @!P0 BRA `(.L_x_152) ;  /* 0xfffffffc00f08947 */ /* 0x004fea000383ffff */
[----:B------:R-:W-:Y:S05]  /*9240*/  BRA `(.L_x_153) ;  /* 0xffffff9c00387947 */ /* 0x000fea000383ffff */
.L_x_46:
[----:B------:R-:W-:-:S07]  /*9250*/  MOV R0, UR5 ;  /* 0x0000000500007c02 */ /* 0x000fce0008000f00 */
.L_x_154:
[----:B-1----:R1:W2:Y:S02]  /*9260*/  SYNCS.PHASECHK.TRANS64.TRYWAIT P0, [R0+URZ], R3 ;  /* 0x00000003000075a7 */ /* 0x0022a400080011ff */
[----:B--2---:R-:W-:Y:S05]  /*9270*/  @!P0 NANOSLEEP.SYNCS 0x989680 ;  /* 0x009896800000895d */ /* 0x004fea0003900000 */
[----:B------:R-:W2:Y:S02]  /*9280*/  @!P0 SYNCS.PHASECHK.TRANS64 P0, [R0+URZ], R3 ;  /* 0x00000003000085a7 */ /* 0x000ea400080010ff */
[----:B--2---:R-:W-:Y:S05]  /*9290*/  @!P0 BRA `(.L_x_154) ;  /* 0xfffffffc00f08947 */ /* 0x004fea000383ffff */
[----:B------:R-:W-:Y:S05]  /*92a0*/  BRA `(.L_x_155) ;  /* 0xffffff9c00447947 */ /* 0x000fea000383ffff */
.L_x_47:
[----:B------:R-:W-:-:S07]  /*92b0*/  MOV R0, UR5 ;  /* 0x0000000500007c02 */ /* 0x000fce0008000f00 */
.L_x_156:
[----:B-1----:R1:W2:Y:S02]  /*92c0*/  SYNCS.PHASECHK.TRANS64.TRYWAIT P0, [R0+URZ], R3 ;  /* 0x00000003000075a7 */ /* 0x0022a400080011ff */
[----:B--2---:R-:W-:Y:S05]  /*92d0*/  @!P0 NANOSLEEP.SYNCS 0x989680 ;  /* 0x009896800000895d */ /* 0x004fea0003900000 */
[----:B------:R-:W2:Y:S02]  /*92e0*/  @!P0 SYNCS.PHASECHK.TRANS64 P0, [R0+URZ], R3 ;  /* 0x00000003000085a7 */ /* 0x000ea400080010ff */
[----:B--2---:R-:W-:Y:S05]  /*92f0*/  @!P0 BRA `(.L_x_156) ;  /* 0xfffffffc00f08947 */ /* 0x004fea000383ffff */
[----:B------:R-:W-:Y:S05]  /*9300*/  BRA `(.L_x_157) ;  /* 0xffffff9c00507947 */ /* 0x000fea000383ffff */
.L_x_48:
[----:B------:R-:W-:-:S07]  /*9310*/  MOV R0, UR5 ;  /* 0x0000000500007c02 */ /* 0x000fce0008000f00 */
.L_x_158:
[----:B-1----:R1:W2:Y:S02]  /*9320*/  SYNCS.PHASECHK.TRANS64.TRYWAIT P0, [R0+URZ], R3 ;  /* 0x00000003000075a7 */ /* 0x0022a400080011ff */
[----:B--2---:R-:W-:Y:S05]  /*9330*/  @!P0 NANOSLEEP.SYNCS 0x989680 ;  /* 0x009896800000895d */ /* 0x004fea0003900000 */
[----:B------:R-:W2:Y:S02]  /*9340*/  @!P0 SYNCS.PHASECHK.TRANS64 P0, [R0+URZ], R3 ;  /* 0x00000003000085a7 */ /* 0x000ea400080010ff */
[----:B--2---:R-:W-:Y:S05]  /*9350*/  @!P0 BRA `(.L_x_158) ;  /* 0xfffffffc00f08947 */ /* 0x004fea000383ffff */
[----:B------:R-:W-:Y:S05]  /*9360*/  BRA `(.L_x_159) ;  /* 0xffffff9c005c7947 */ /* 0x000fea000383ffff */
.L_x_49:
[----:B------:R-:W-:-:S07]  /*9370*/  MOV R0, UR5 ;  /* 0x0000000500007c02 */ /* 0x000fce0008000f00 */
.L_x_160:
[----:B-1----:R1:W2:Y:S02]  /*9380*/  SYNCS.PHASECHK.TRANS64.TRYWAIT P0, [R0+URZ], R3 ;  /* 0x00000003000075a7 */ /* 0x0022a400080011ff */
[----:B--2---:R-:W-:Y:S05]  /*9390*/  @!P0 NANOSLEEP.SYNCS 0x989680 ;  /* 0x009896800000895d */ /* 0x004fea0003900000 */
[----:B------:R-:W2:Y:S02]  /*93a0*/  @!P0 SYNCS.PHASECHK.TRANS64 P0, [R0+URZ], R3 ;  /* 0x00000003000085a7 */ /* 0x000ea400080010ff */
[----:B--2---:R-:W-:Y:S05]  /*93b0*/  @!P0 BRA `(.L_x_160) ;  /* 0xfffffffc00f08947 */ /* 0x004fea000383ffff */
[----:B------:R-:W-:Y:S05]  /*93c0*/  BRA `(.L_x_161) ;  /* 0xffffff9c00687947 */ /* 0x000fea000383ffff */
.L_x_50:
[----:B------:R-:W-:-:S07]  /*93d0*/  MOV R0, UR5 ;  /* 0x0000000500007c02 */ /* 0x000fce0008000f00 */
.L_x_162:
[----:B-1----:R1:W2:Y:S02]  /*93e0*/  SYNCS.PHASECHK.TRANS64.TRYWAIT P0, [R0+URZ], R3 ;  /* 0x00000003000075a7 */ /* 0x0022a400080011ff */
[----:B--2---:R-:W-:Y:S05]  /*93f0*/  @!P0 NANOSLEEP.SYNCS 0x989680 ;  /* 0x009896800000895d */ /* 0x004fea0003900000 */
[----:B------:R-:W2:Y:S02]  /*9400*/  @!P0 SYNCS.PHASECHK.TRANS64 P0, [R0+URZ], R3 ;  /* 0x00000003000085a7 */ /* 0x000ea400080010ff */
[----:B--2---:R-:W-:Y:S05]  /*9410*/  @!P0 BRA `(.L_x_162) ;  /* 0xfffffffc00f08947 */ /* 0x004fea000383ffff */
[----:B------:R-:W-:Y:S05]  /*9420*/  BRA `(.L_x_163) ;  /* 0xffffff9c00747947 */ /* 0x000fea000383ffff */
.L_x_51:
[----:B------:R-:W-:-:S07]  /*9430*/  MOV R0, UR5 ;  /* 0x0000000500007c02 */ /* 0x000fce0008000f00 */
.L_x_164:
[----:B-1----:R1:W2:Y:S02]  /*9440*/  SYNCS.PHASECHK.TRANS64.TRYWAIT P0, [R0+URZ], R3 ;  /* 0x00000003000075a7 */ /* 0x0022a400080011ff */
[----:B--2---:R-:W-:Y:S05]  /*9450*/  @!P0 NANOSLEEP.SYNCS 0x989680 ;  /* 0x009896800000895d */ /* 0x004fea0003900000 */
[----:B------:R-:W2:Y:S02]  /*9460*/  @!P0 SYNCS.PHASECHK.TRANS64 P0, [R0+URZ], R3 ;  /* 0x00000003000085a7 */ /* 0x000ea400080010ff */
[----:B--2---:R-:W-:Y:S05]  /*9470*/  @!P0 BRA `(.L_x_164) ;  /* 0xfffffffc00f08947 */ /* 0x004fea000383ffff */
[----:B------:R-:W-:Y:S05]  /*9480*/  BRA `(.L_x_165) ;  /* 0xffffff9c00807947 */ /* 0x000fea000383ffff */
.L_x_52:
[----:B------:R-:W-:-:S07]  /*9490*/  MOV R0, UR5 ;  /* 0x0000000500007c02 */ /* 0x000fce0008000f00 */
.L_x_166:
[----:B-1----:R1:W2:Y:S02]  /*94a0*/  SYNCS.PHASECHK.TRANS64.TRYWAIT P0, [R0+URZ], R3 ;  /* 0x00000003000075a7 */ /* 0x0022a400080011ff */
[----:B--2---:R-:W-:Y:S05]  /*94b0*/  @!P0 NANOSLEEP.SYNCS 0x989680 ;  /* 0x009896800000895d */ /* 0x004fea0003900000 */
[----:B------:R-:W2:Y:S02]  /*94c0*/  @!P0 SYNCS.PHASECHK.TRANS64 P0, [R0+URZ], R3 ;  /* 0x00000003000085a7 */ /* 0x000ea400080010ff */
[----:B--2---:R-:W-:Y:S05]  /*94d0*/  @!P0 BRA `(.L_x_166) ;  /* 0xfffffffc00f08947 */ /* 0x004fea000383ffff */
[----:B------:R-:W-:Y:S05]  /*94e0*/  BRA `(.L_x_167) ;  /* 0xffffff9c008c7947 */ /* 0x000fea000383ffff */
.L_x_53:
[----:B------:R-:W-:-:S07]  /*94f0*/  MOV R0, UR5 ;  /* 0x0000000500007c02 */ /* 0x000fce0008000f00 */
.L_x_168:
[----:B-1----:R1:W2:Y:S02]  /*9500*/  SYNCS.PHASECHK.TRANS64.TRYWAIT P0, [R0+URZ], R3 ;  /* 0x00000003000075a7 */ /* 0x0022a400080011ff */
[----:B--2---:R-:W-:Y:S05]  /*9510*/  @!P0 NANOSLEEP.SYNCS 0x989680 ;  /* 0x009896800000895d */ /* 0x004fea0003900000 */
[----:B------:R-:W2:Y:S02]  /*9520*/  @!P0 SYNCS.PHASECHK.TRANS64 P0, [R0+URZ], R3 ;  /* 0x00000003000085a7 */ /* 0x000ea400080010ff */
[----:B--2---:R-:W-:Y:S05]  /*9530*/  @!P0 BRA `(.L_x_168) ;  /* 0xfffffffc00f08947 */ /* 0x004fea000383ffff */
[----:B------:R-:W-:Y:S05]  /*9540*/  BRA `(.L_x_169) ;  /* 0xffffff9c00987947 */ /* 0x000fea000383ffff */
.L_x_54:
[----:B------:R-:W-:-:S07]  /*9550*/  MOV R0, UR5 ;  /* 0x0000000500007c02 */ /* 0x000fce0008000f00 */
.L_x_170:
[----:B-1----:R1:W2:Y:S02]  /*9560*/  SYNCS.PHASECHK.TRANS64.TRYWAIT P0, [R0+URZ], R3 ;  /* 0x00000003000075a7 */ /* 0x0022a400080011ff */
[----:B--2---:R-:W-:Y:S05]  /*9570*/  @!P0 NANOSLEEP.SYNCS 0x989680 ;  /* 0x009896800000895d */ /* 0x004fea0003900000 */
[----:B------:R-:W2:Y:S02]  /*9580*/  @!P0 SYNCS.PHASECHK.TRANS64 P0, [R0+URZ], R3 ;  /* 0x00000003000085a7 */ /* 0x000ea400080010ff */
[----:B--2---:R-:W-:Y:S05]  /*9590*/  @!P0 BRA `(.L_x_170) ;  /* 0xfffffffc00f08947 */ /* 0x004fea000383ffff */
[----:B------:R-:W-:Y:S05]  /*95a0*/  BRA `(.L_x_171) ;  /* 0xffffff9c00a47947 */ /* 0x000fea000383ffff */
.L_x_55:
[----:B------:R-:W-:-:S07]  /*95b0*/  MOV R0, UR5 ;  /* 0x0000000500007c02 */ /* 0x000fce0008000f00 */
.L_x_172:
[----:B-1----:R1:W2:Y:S02]  /*95c0*/  SYNCS.PHASECHK.TRANS64.TRYWAIT P0, [R0+URZ], R3 ;  /* 0x00000003000075a7 */ /* 0x0022a400080011ff */
[----:B--2---:R-:W-:Y:S05]  /*95d0*/  @!P0 NANOSLEEP.SYNCS 0x989680 ;  /* 0x009896800000895d */ /* 0x004fea0003900000 */
[----:B------:R-:W2:Y:S02]  /*95e0*/  @!P0 SYNCS.PHASECHK.TRANS64 P0, [R0+URZ], R3 ;  /* 0x00000003000085a7 */ /* 0x000ea400080010ff */
[----:B--2---:R-:W-:Y:S05]  /*95f0*/  @!P0 BRA `(.L_x_172) ;  /* 0xfffffffc00f08947 */ /* 0x004fea000383ffff */
[----:B------:R-:W-:Y:S05]  /*9600*/  BRA `(.L_x_173) ;  /* 0xffffff9c00b07947 */ /* 0x000fea000383ffff */
.L_x_56:
[----:B------:R-:W-:-:S07]  /*9610*/  MOV R0, UR5 ;  /* 0x0000000500007c02 */ /* 0x000fce0008000f00 */
.L_x_174:
[----:B-1----:R1:W2:Y:S02]  /*9620*/  SYNCS.PHASECHK.TRANS64.TRYWAIT P0, [R0+URZ], R3 ;  /* 0x00000003000075a7 */ /* 0x0022a400080011ff */
[----:B--2---:R-:W-:Y:S05]  /*9630*/  @!P0 NANOSLEEP.SYNCS 0x989680 ;  /* 0x009896800000895d */ /* 0x004fea0003900000 */
[----:B------:R-:W2:Y:S02]  /*9640*/  @!P0 SYNCS.PHASECHK.TRANS64 P0, [R0+URZ], R3 ;  /* 0x00000003000085a7 */ /* 0x000ea400080010ff */
[----:B--2---:R-:W-:Y:S05]  /*9650*/  @!P0 BRA `(.L_x_174) ;  /* 0xfffffffc00f08947 */ /* 0x004fea000383ffff */
[----:B------:R-:W-:Y:S05]  /*9660*/  BRA `(.L_x_175) ;  /* 0xffffff9c00bc7947 */ /* 0x000fea000383ffff */
.L_x_57:
[----:B------:R-:W-:-:S07]  /*9670*/  MOV R0, UR5 ;  /* 0x0000000500007c02 */ /* 0x000fce0008000f00 */
.L_x_176:
[----:B-1----:R1:W2:Y:S02]  /*9680*/  SYNCS.PHASECHK.TRANS64.TRYWAIT P0, [R0+URZ], R3 ;  /* 0x00000003000075a7 */ /* 0x0022a400080011ff */
[----:B--2---:R-:W-:Y:S05]  /*9690*/  @!P0 NANOSLEEP.SYNCS 0x989680 ;  /* 0x009896800000895d */ /* 0x004fea0003900000 */
[----:B------:R-:W2:Y:S02]  /*96a0*/  @!P0 SYNCS.PHASECHK.TRANS64 P0, [R0+URZ], R3 ;  /* 0x00000003000085a7 */ /* 0x000ea400080010ff */
[----:B--2---:R-:W-:Y:S05]  /*96b0*/  @!P0 BRA `(.L_x_176) ;  /* 0xfffffffc00f08947 */ /* 0x004fea000383ffff */
[----:B------:R-:W-:Y:S05]  /*96c0*/  BRA `(.L_x_177) ;  /* 0xffffff9c00c87947 */ /* 0x000fea000383ffff */
.L_x_58:
[----:B------:R-:W-:-:S07]  /*96d0*/  MOV R0, UR5 ;  /* 0x0000000500007c02 */ /* 0x000fce0008000f00 */
.L_x_178:
[----:B-1----:R1:W2:Y:S02]  /*96e0*/  SYNCS.PHASECHK.TRANS64.TRYWAIT P0, [R0+URZ], R3 ;  /* 0x00000003000075a7 */ /* 0x0022a400080011ff */
[----:B--2---:R-:W-:Y:S05]  /*96f0*/  @!P0 NANOSLEEP.SYNCS 0x989680 ;  /* 0x009896800000895d */ /* 0x004fea0003900000 */
[----:B------:R-:W2:Y:S02]  /*9700*/  @!P0 SYNCS.PHASECHK.TRANS64 P0, [R0+URZ], R3 ;  /* 0x00000003000085a7 */ /* 0x000ea400080010ff */
[----:B--2---:R-:W-:Y:S05]  /*9710*/  @!P0 BRA `(.L_x_178) ;  /* 0xfffffffc00f08947 */ /* 0x004fea000383ffff */
[----:B------:R-:W-:Y:S05]  /*9720*/  BRA `(.L_x_179) ;  /* 0xffffff9c00d47947 */ /* 0x000fea000383ffff */
.L_x_59:
[----:B------:R-:W-:-:S07]  /*9730*/  MOV R0, UR5 ;  /* 0x0000000500007c02 */ /* 0x000fce0008000f00 */
.L_x_180:
[----:B-1----:R1:W2:Y:S02]  /*9740*/  SYNCS.PHASECHK.TRANS64.TRYWAIT P0, [R0+URZ], R3 ;  /* 0x00000003000075a7 */ /* 0x0022a400080011ff */
[----:B--2---:R-:W-:Y:S05]  /*9750*/  @!P0 NANOSLEEP.SYNCS 0x989680 ;  /* 0x009896800000895d */ /* 0x004fea0003900000 */
[----:B------:R-:W2:Y:S02]  /*9760*/  @!P0 SYNCS.PHASECHK.TRANS64 P0, [R0+URZ], R3 ;  /* 0x00000003000085a7 */ /* 0x000ea400080010ff */
[----:B--2---:R-:W-:Y:S05]  /*9770*/  @!P0 BRA `(.L_x_180) ;  /* 0xfffffffc00f08947 */ /* 0x004fea000383ffff */
[----:B------:R-:W-:Y:S05]  /*9780*/  BRA `(.L_x_181) ;  /* 0xffffff9c00e07947 */ /* 0x000fea000383ffff */
.L_x_60:
[----:B------:R-:W-:-:S07]  /*9790*/  MOV R0, UR5 ;  /* 0x0000000500007c02 */ /* 0x000fce0008000f00 */
.L_x_182:
[----:B-1----:R1:W2:Y:S02]  /*97a0*/  SYNCS.PHASECHK.TRANS64.TRYWAIT P0, [R0+URZ], R3 ;  /* 0x00000003000075a7 */ /* 0x0022a400080011ff */
[----:B--2---:R-:W-:Y:S05]  /*97b0*/  @!P0 NANOSLEEP.SYNCS 0x989680 ;  /* 0x009896800000895d */ /* 0x004fea0003900000 */
[----:B------:R-:W2:Y:S02]  /*97c0*/  @!P0 SYNCS.PHASECHK.TRANS64 P0, [R0+URZ], R3 ;  /* 0x00000003000085a7 */ /* 0x000ea400080010ff */
[----:B--2---:R-:W-:Y:S05]  /*97d0*/  @!P0 BRA `(.L_x_182) ;  /* 0xfffffffc00f08947 */ /* 0x004fea000383ffff */
[----:B------:R-:W-:Y:S05]  /*97e0*/  BRA `(.L_x_183) ;  /* 0xffffff9c00ec7947 */ /* 0x000fea000383ffff */
.L_x_61:
[----:B------:R-:W-:-:S07]  /*97f0*/  MOV R0, UR5 ;  /* 0x0000000500007c02 */ /* 0x000fce0008000f00 */
.L_x_184:
[----:B-1----:R1:W2:Y:S02]  /*9800*/  SYNCS.PHASECHK.TRANS64.TRYWAIT P0, [R0+URZ], R3 ;  /* 0x00000003000075a7 */ /* 0x0022a400080011ff */
[----:B--2---:R-:W-:Y:S05]  /*9810*/  @!P0 NANOSLEEP.SYNCS 0x989680 ;  /* 0x009896800000895d */ /* 0x004fea0003900000 */
[----:B------:R-:W2:Y:S02]  /*9820*/  @!P0 SYNCS.PHASECHK.TRANS64 P0, [R0+URZ], R3 ;  /* 0x00000003000085a7 */ /* 0x000ea400080010ff */
[----:B--2---:R-:W-:Y:S05]  /*9830*/  @!P0 BRA `(.L_x_184) ;  /* 0xfffffffc00f08947 */ /* 0x004fea000383ffff */
[----:B------:R-:W-:Y:S05]  /*9840*/  BRA `(.L_x_185) ;  /* 0xffffff9c00f87947 */ /* 0x000fea000383ffff */
.L_x_62:
[----:B------:R-:W-:-:S07]  /*9850*/  MOV R0, UR5 ;  /* 0x0000000500007c02 */ /* 0x000fce0008000f00 */
.L_x_186:
[----:B-1----:R1:W2:Y:S02]  /*9860*/  SYNCS.PHASECHK.TRANS64.TRYWAIT P0, [R0+URZ], R3 ;  /* 0x00000003000075a7 */ /* 0x0022a400080011ff */
[----:B--2---:R-:W-:Y:S05]  /*9870*/  @!P0 NANOSLEEP.SYNCS 0x989680 ;  /* 0x009896800000895d */ /* 0x004fea0003900000 */
[----:B------:R-:W2:Y:S02]  /*9880*/  @!P0 SYNCS.PHASECHK.TRANS64 P0, [R0+URZ], R3 ;  /* 0x00000003000085a7 */ /* 0x000ea400080010ff */
[----:B--2---:R-:W-:Y:S05]  /*9890*/  @!P0 BRA `(.L_x_186) ;  /* 0xfffffffc00f08947 */ /* 0x004fea000383ffff */
[----:B------:R-:W-:Y:S05]  /*98a0*/  BRA `(.L_x_187) ;  /* 0xffffffa000047947 */ /* 0x000fea000383ffff */
.L_x_63:
[----:B------:R-:W-:-:S07]  /*98b0*/  MOV R0, UR5 ;  /* 0x0000000500007c02 */ /* 0x000fce0008000f00 */
.L_x_188:
[----:B-1----:R1:W2:Y:S02]  /*98c0*/  SYNCS.PHASECHK.TRANS64.TRYWAIT P0, [R0+URZ], R3 ;  /* 0x00000003000075a7 */ /* 0x0022a400080011ff */
[----:B--2---:R-:W-:Y:S05]  /*98d0*/  @!P0 NANOSLEEP.SYNCS 0x989680 ;  /* 0x009896800000895d */ /* 0x004fea0003900000 */
[----:B------:R-:W2:Y:S02]  /*98e0*/  @!P0 SYNCS.PHASECHK.TRANS64 P0, [R0+URZ], R3 ;  /* 0x00000003000085a7 */ /* 0x000ea400080010ff */
[----:B--2---:R-:W-:Y:S05]  /*98f0*/  @!P0 BRA `(.L_x_188) ;  /* 0xfffffffc00f08947 */ /* 0x004fea000383ffff */
[----:B------:R-:W-:Y:S05]  /*9900*/  BRA `(.L_x_189) ;  /* 0xffffffa000107947 */ /* 0x000fea000383ffff */
.L_x_64:
[----:B------:R-:W-:-:S07]  /*9910*/  MOV R0, UR5 ;  /* 0x0000000500007c02 */ /* 0x000fce0008000f00 */
.L_x_190:
[----:B-1----:R1:W2:Y:S02]  /*9920*/  SYNCS.PHASECHK.TRANS64.TRYWAIT P0, [R0+URZ], R3 ;  /* 0x00000003000075a7 */ /* 0x0022a400080011ff */
[----:B--2---:R-:W-:Y:S05]  /*9930*/  @!P0 NANOSLEEP.SYNCS 0x989680 ;  /* 0x009896800000895d */ /* 0x004fea0003900000 */
[----:B------:R-:W2:Y:S02]  /*9940*/  @!P0 SYNCS.PHASECHK.TRANS64 P0, [R0+URZ], R3 ;  /* 0x00000003000085a7 */ /* 0x000ea400080010ff */
[----:B--2---:R-:W-:Y:S05]  /*9950*/  @!P0 BRA `(.L_x_190) ;  /* 0xfffffffc00f08947 */ /* 0x004fea000383ffff */
[----:B------:R-:W-:Y:S05]  /*9960*/  BRA `(.L_x_191) ;  /* 0xffffffa0001c7947 */ /* 0x000fea000383ffff */
.L_x_65:
[----:B------:R-:W-:-:S07]  /*9970*/  MOV R0, UR5 ;  /* 0x0000000500007c02 */ /* 0x000fce0008000f00 */
.L_x_192:
[----:B-1----:R1:W2:Y:S02]  /*9980*/  SYNCS.PHASECHK.TRANS64.TRYWAIT P0, [R0+URZ], R3 ;  /* 0x00000003000075a7 */ /* 0x0022a400080011ff */
[----:B--2---:R-:W-:Y:S05]  /*9990*/  @!P0 NANOSLEEP.SYNCS 0x989680 ;  /* 0x009896800000895d */ /* 0x004fea0003900000 */
[----:B------:R-:W2:Y:S02]  /*99a0*/  @!P0 SYNCS.PHASECHK.TRANS64 P0, [R0+URZ], R3 ;  /* 0x00000003000085a7 */ /* 0x000ea400080010ff */
[----:B--2---:R-:W-:Y:S05]  /*99b0*/  @!P0 BRA `(.L_x_192) ;  /* 0xfffffffc00f08947 */ /* 0x004fea000383ffff */
[----:B------:R-:W-:Y:S05]  /*99c0*/  BRA `(.L_x_193) ;  /* 0xffffffa000287947 */ /* 0x000fea000383ffff */
.L_x_66:
[----:B------:R-:W-:-:S07]  /*99d0*/  MOV R0, UR5 ;  /* 0x0000000500007c02 */ /* 0x000fce0008000f00 */
.L_x_194:
[----:B-1----:R1:W2:Y:S02]  /*99e0*/  SYNCS.PHASECHK.TRANS64.TRYWAIT P0, [R0+URZ], R3 ;  /* 0x00000003000075a7 */ /* 0x0022a400080011ff */
[----:B--2---:R-:W-:Y:S05]  /*99f0*/  @!P0 NANOSLEEP.SYNCS 0x989680 ;  /* 0x009896800000895d */ /* 0x004fea0003900000 */
[----:B------:R-:W2:Y:S02]  /*9a00*/  @!P0 SYNCS.PHASECHK.TRANS64 P0, [R0+URZ], R3 ;  /* 0x00000003000085a7 */ /* 0x000ea400080010ff */
[----:B--2---:R-:W-:Y:S05]  /*9a10*/  @!P0 BRA `(.L_x_194) ;  /* 0xfffffffc00f08947 */ /* 0x004fea000383ffff */
[----:B------:R-:W-:Y:S05]  /*9a20*/  BRA `(.L_x_195) ;  /* 0xffffffa000347947 */ /* 0x000fea000383ffff */
.L_x_67:
[----:B------:R-:W-:-:S07]  /*9a30*/  MOV R0, UR5 ;  /* 0x0000000500007c02 */ /* 0x000fce0008000f00 */
.L_x_196:
[----:B-1----:R1:W2:Y:S02]  /*9a40*/  SYNCS.PHASECHK.TRANS64.TRYWAIT P0, [R0+URZ], R3 ;  /* 0x00000003000075a7 */ /* 0x0022a400080011ff */
[----:B--2---:R-:W-:Y:S05]  /*9a50*/  @!P0 NANOSLEEP.SYNCS 0x989680 ;  /* 0x009896800000895d */ /* 0x004fea0003900000 */
[----:B------:R-:W2:Y:S02]  /*9a60*/  @!P0 SYNCS.PHASECHK.TRANS64 P0, [R0+URZ], R3 ;  /* 0x00000003000085a7 */ /* 0x000ea400080010ff */
[----:B--2---:R-:W-:Y:S05]  /*9a70*/  @!P0 BRA `(.L_x_196) ;  /* 0xfffffffc00f08947 */ /* 0x004fea000383ffff */
[----:B------:R-:W-:Y:S05]  /*9a80*/  BRA `(.L_x_197) ;  /* 0xffffffa000407947 */ /* 0x000fea000383ffff */
.L_x_68:
[----:B------:R-:W-:-:S07]  /*9a90*/  MOV R0, UR5 ;  /* 0x0000000500007c02 */ /* 0x000fce0008000f00 */
.L_x_198:
[----:B-1----:R1:W2:Y:S02]  /*9aa0*/  SYNCS.PHASECHK.TRANS64.TRYWAIT P0, [R0+URZ], R3 ;  /* 0x00000003000075a7 */ /* 0x0022a400080011ff */
[----:B--2---:R-:W-:Y:S05]  /*9ab0*/  @!P0 NANOSLEEP.SYNCS 0x989680 ;  /* 0x009896800000895d */ /* 0x004fea0003900000 */
[----:B------:R-:W2:Y:S02]  /*9ac0*/  @!P0 SYNCS.PHASECHK.TRANS64 P0, [R0+URZ], R3 ;  /* 0x00000003000085a7 */ /* 0x000ea400080010ff */
[----:B--2---:R-:W-:Y:S05]  /*9ad0*/  @!P0 BRA `(.L_x_198) ;  /* 0xfffffffc00f08947 */ /* 0x004fea000383ffff */
[----:B------:R-:W-:Y:S05]  /*9ae0*/  BRA `(.L_x_199) ;  /* 0xffffffa0004c7947 */ /* 0x000fea000383ffff */
.L_x_71:
[----:B-1----:R1:W2:Y:S02]  /*9af0*/  SYNCS.PHASECHK.TRANS64.TRYWAIT P0, [R2+URZ+0x230], R5 ;  /* 0x00023005020075a7 */ /* 0x0022a400080011ff */
[----:B--2---:R-:W-:Y:S05]  /*9b00*/  @!P0 NANOSLEEP.SYNCS 0x989680 ;  /* 0x009896800000895d */ /* 0x004fea0003900000 */
[----:B------:R-:W2:Y:S02]  /*9b10*/  @!P0 SYNCS.PHASECHK.TRANS64 P0, [R2+URZ+0x230], R5 ;  /* 0x00023005020085a7 */ /* 0x000ea400080010ff */
[----:B--2---:R-:W-:Y:S05]  /*9b20*/  @!P0 BRA `(.L_x_71) ;  /* 0xfffffffc00f08947 */ /* 0x004fea000383ffff */
[----:B------:R-:W-:Y:S05]  /*9b30*/  BRA `(.L_x_200) ;  /* 0xffffffa000a87947 */ /* 0x000fea000383ffff */
.L_x_72:
[----:B------:R-:W-:-:S07]  /*9b40*/  MOV R2, UR4 ;  /* 0x0000000400027c02 */ /* 0x000fce0008000f00 */
.L_x_201:
[----:B-1----:R1:W2:Y:S02]  /*9b50*/  SYNCS.PHASECHK.TRANS64.TRYWAIT P0, [R2+URZ+0x1e0], R5 ;  /* 0x0001e005020075a7 */ /* 0x0022a400080011ff */
[----:B--2---:R-:W-:Y:S05]  /*9b60*/  @!P0 NANOSLEEP.SYNCS 0x989680 ;  /* 0x009896800000895d */ /* 0x004fea0003900000 */
[----:B------:R-:W2:Y:S02]  /*9b70*/  @!P0 SYNCS.PHASECHK.TRANS64 P0, [R2+URZ+0x1e0], R5 ;  /* 0x0001e005020085a7 */ /* 0x000ea400080010ff */
[----:B--2---:R-:W-:Y:S05]  /*9b80*/  @!P0 BRA `(.L_x_201) ;  /* 0xfffffffc00f08947 */ /* 0x004fea000383ffff */
[----:B------:R-:W-:Y:S05]  /*9b90*/  BRA `(.L_x_202) ;  /* 0xffffffa000b87947 */ /* 0x000fea000383ffff */
.L_x_73:
[----:B-1----:R1:W2:Y:S02]  /*9ba0*/  SYNCS.PHASECHK.TRANS64.TRYWAIT P1, [R2+URZ+0x1d0], R5 ;  /* 0x0001d005020075a7 */ /* 0x0022a400080211ff */
[----:B--2---:R-:W-:Y:S05]  /*9bb0*/  @!P1 NANOSLEEP.SYNCS 0x989680 ;  /* 0x009896800000995d */ /* 0x004fea0003900000 */
[----:B------:R-:W2:Y:S02]  /*9bc0*/  @!P1 SYNCS.PHASECHK.TRANS64 P1, [R2+URZ+0x1d0], R5 ;  /* 0x0001d005020095a7 */ /* 0x000ea400080210ff */
[----:B--2---:R-:W-:Y:S05]  /*9bd0*/  @!P1 BRA `(.L_x_73) ;  /* 0xfffffffc00f09947 */ /* 0x004fea000383ffff */
[----:B------:R-:W-:Y:S05]  /*9be0*/  BRA `(.L_x_203) ;  /* 0xffffffa000e87947 */ /* 0x000fea000383ffff */
.L_x_76:
[----:B------:R-:W-:-:S07]  /*9bf0*/  MOV R0, UR4 ;  /* 0x0000000400007c02 */ /* 0x000fce0008000f00 */
.L_x_204:
[----:B-1----:R1:W2:Y:S02]  /*9c00*/  SYNCS.PHASECHK.TRANS64.TRYWAIT P0, [R0+URZ+0x1e0], R3 ;  /* 0x0001e003000075a7 */ /* 0x0022a400080011ff */
[----:B--2---:R-:W-:Y:S05]  /*9c10*/  @!P0 NANOSLEEP.SYNCS 0x989680 ;  /* 0x009896800000895d */ /* 0x004fea0003900000 */
[----:B------:R-:W2:Y:S02]  /*9c20*/  @!P0 SYNCS.PHASECHK.TRANS64 P0, [R0+URZ+0x1e0], R3 ;  /* 0x0001e003000085a7 */ /* 0x000ea400080010ff */
[----:B--2---:R-:W-:Y:S05]  /*9c30*/  @!P0 BRA `(.L_x_204) ;  /* 0xfffffffc00f08947 */ /* 0x004fea000383ffff */
[----:B------:R-:W-:Y:S05]  /*9c40*/  BRA `(.L_x_75) ;  /* 0xffffffa4003c7947 */ /* 0x000fea000383ffff */
.L_x_85:
[----:B-1----:R-:W-:-:S04]  /*9c50*/  MOV R0, UR5 ;  /* 0x0000000500007c02 */ /* 0x002fc80008000f00 */
[----:B------:R1:W2:Y:S03]  /*9c60*/  SYNCS.PHASECHK.TRANS64.TRYWAIT P0, [R0+URZ+0x8], R7 ;  /* 0x00000807000075a7 */ /* 0x0002a600080011ff */
[----:B--2---:R-:W-:Y:S05]  /*9c70*/  @!P0 NANOSLEEP.SYNCS 0x989680 ;  /* 0x009896800000895d */ /* 0x004fea0003900000 */
[----:B------:R-:W2:Y:S02]  /*9c80*/  @!P0 SYNCS.PHASECHK.TRANS64 P0, [R0+URZ+0x8], R7 ;  /* 0x00000807000085a7 */ /* 0x000ea400080010ff */
[----:B--2---:R-:W-:Y:S05]  /*9c90*/  @!P0 BRA `(.L_x_85) ;  /* 0xfffffffc00ec8947 */ /* 0x004fea000383ffff */
[----:B------:R-:W-:Y:S05]  /*9ca0*/  BRA `(.L_x_84) ;  /* 0xffffffa400f07947 */ /* 0x000fea000383ffff */
.L_x_87:
[----:B------:R-:W-:Y:S01]  /*9cb0*/  BSSY B0, `(.L_x_205) ;  /* 0x0000006000007945 */ /* 0x000fe20003800000 */
[----:B------:R-:W-:-:S07]  /*9cc0*/  MOV R15, 0xffffffff ;  /* 0xffffffff000f7802 */ /* 0x000fce0000000f00 */
[----:B-1---5:R-:W-:Y:S05]  /*9cd0*/  WARPSYNC.COLLECTIVE R15, `(.L_x_206) ;  /* 0x000000000f0c7348 */ /* 0x022fea0003c00000 */
[----:B------:R-:W-:Y:S02]  /*9ce0*/  ELECT P6, UR79, PT ;  /* 0x00000000004f782f */ /* 0x000fe400038c0000 */
[----:B------:R-:W-:Y:S01]  /*9cf0*/  MOV R14, UR79 ;  /* 0x0000004f000e7c02 */ /* 0x000fe20008000f00 */
[----:B-1---5:R-:W-:Y:S10]  /*9d00*/  ENDCOLLECTIVE ;  /* 0x000000000000791b */ /* 0x022ff40003800000 */
.L_x_206:
[----:B------:R-:W-:Y:S05]  /*9d10*/  BSYNC B0 ;  /* 0x0000000000007941 */ /* 0x000fea0003800000 */
.L_x_205:
[----:B------:R-:W-:Y:S05]  /*9d20*/  BRA `(.L_x_207) ;  /* 0xffffffa800207947 */ /* 0x000fea000383ffff */
.L_x_89:
[----:B-1----:R-:W-:-:S04]  /*9d30*/  MOV R0, UR5 ;  /* 0x0000000500007c02 */ /* 0x002fc80008000f00 */
[----:B------:R1:W2:Y:S03]  /*9d40*/  SYNCS.PHASECHK.TRANS64.TRYWAIT P0, [R0+URZ+0x8], R5 ;  /* 0x00000805000075a7 */ /* 0x0002a600080011ff */
[----:B--2---:R-:W-:Y:S05]  /*9d50*/  @!P0 NANOSLEEP.SYNCS 0x989680 ;  /* 0x009896800000895d */ /* 0x004fea0003900000 */
[----:B------:R-:W2:Y:S02]  /*9d60*/  @!P0 SYNCS.PHASECHK.TRANS64 P0, [R0+URZ+0x8], R5 ;  /* 0x00000805000085a7 */ /* 0x000ea400080010ff */
[----:B--2---:R-:W-:Y:S05]  /*9d70*/  @!P0 BRA `(.L_x_89) ;  /* 0xfffffffc00ec8947 */ /* 0x004fea000383ffff */
[----:B------:R-:W-:Y:S05]  /*9d80*/  BRA `(.L_x_88) ;  /* 0xffffffa800247947 */ /* 0x000fea000383ffff */
.L_x_90:
[----:B-1----:R1:W2:Y:S02]  /*9d90*/  SYNCS.PHASECHK.TRANS64.TRYWAIT P0, [R0+URZ+0x1d0], R5 ;  /* 0x0001d005000075a7 */ /* 0x0022a400080011ff */
[----:B--2---:R-:W-:Y:S05]  /*9da0*/  @!P0 NANOSLEEP.SYNCS 0x989680 ;  /* 0x009896800000895d */ /* 0x004fea0003900000 */
[----:B------:R-:W2:Y:S02]  /*9db0*/  @!P0 SYNCS.PHASECHK.TRANS64 P0, [R0+URZ+0x1d0], R5 ;  /* 0x0001d005000085a7 */ /* 0x000ea400080010ff */
[----:B--2---:R-:W-:Y:S05]  /*9dc0*/  @!P0 BRA `(.L_x_90) ;  /* 0xfffffffc00f08947 */ /* 0x004fea000383ffff */
[----:B------:R-:W-:Y:S05]  /*9dd0*/  BRA `(.L_x_208) ;  /* 0xffffffac00007947 */ /* 0x000fea000383ffff */
.L_x_92:
[----:B------:R-:W-:-:S07]  /*9de0*/  MOV R0, UR23 ;  /* 0x0000001700007c02 */ /* 0x000fce0008000f00 */
.L_x_209:
[----:B-1----:R1:W2:Y:S02]  /*9df0*/  SYNCS.PHASECHK.TRANS64.TRYWAIT P0, [R0+URZ+0x210], R5 ;  /* 0x00021005000075a7 */ /* 0x0022a400080011ff */
[----:B--2---:R-:W-:Y:S05]  /*9e00*/  @!P0 NANOSLEEP.SYNCS 0x989680 ;  /* 0x009896800000895d */ /* 0x004fea0003900000 */
[----:B------:R-:W2:Y:S02]  /*9e10*/  @!P0 SYNCS.PHASECHK.TRANS64 P0, [R0+URZ+0x210], R5 ;  /* 0x00021005000085a7 */ /* 0x000ea400080010ff */
[----:B--2---:R-:W-:Y:S05]  /*9e20*/  @!P0 BRA `(.L_x_209) ;  /* 0xfffffffc00f08947 */ /* 0x004fea000383ffff */
[----:B------:R-:W-:Y:S05]  /*9e30*/  BRA `(.L_x_210) ;  /* 0xffffffac004c7947 */ /* 0x000fea000383ffff */
.L_x_95:
[----:B------:R-:W-:Y:S07]  /*9e40*/  MOV R0, UR5 ;  /* 0x0000000500007c02 */ /* 0x000fee0008000f00 */
.L_x_211:
[----:B-1----:R1:W2:Y:S02]  /*9e50*/  SYNCS.PHASECHK.TRANS64.TRYWAIT P0, [R0+URZ], R5 ;  /* 0x00000005000075a7 */ /* 0x0022a400080011ff */
[----:B--2---:R-:W-:Y:S05]  /*9e60*/  @!P0 NANOSLEEP.SYNCS 0x989680 ;  /* 0x009896800000895d */ /* 0x004fea0003900000 */
[----:B------:R-:W2:Y:S02]  /*9e70*/  @!P0 SYNCS.PHASECHK.TRANS64 P0, [R0+URZ], R5 ;  /* 0x00000005000085a7 */ /* 0x000ea400080010ff */
[----:B--2---:R-:W-:Y:S05]  /*9e80*/  @!P0 BRA `(.L_x_211) ;  /* 0xfffffffc00f08947 */ /* 0x004fea000383ffff */
[----:B------:R-:W-:Y:S05]  /*9e90*/  BRA `(.L_x_94) ;  /* 0xffffffac00607947 */ /* 0x000fea000383ffff */
.L_x_99:
[----:B-1----:R-:W-:-:S07]  /*9ea0*/  MOV R0, UR4 ;  /* 0x0000000400007c02 */ /* 0x002fce0008000f00 */
.L_x_212:
[----:B-1----:R1:W2:Y:S02]  /*9eb0*/  SYNCS.PHASECHK.TRANS64.TRYWAIT P0, [R0+URZ], R3 ;  /* 0x00000003000075a7 */ /* 0x0022a400080011ff */
[----:B--2---:R-:W-:Y:S05]  /*9ec0*/  @!P0 NANOSLEEP.SYNCS 0x989680 ;  /* 0x009896800000895d */ /* 0x004fea0003900000 */
[----:B------:R-:W2:Y:S02]  /*9ed0*/  @!P0 SYNCS.PHASECHK.TRANS64 P0, [R0+URZ], R3 ;  /* 0x00000003000085a7 */ /* 0x000ea400080010ff */
[----:B--2---:R-:W-:Y:S05]  /*9ee0*/  @!P0 BRA `(.L_x_212) ;  /* 0xfffffffc00f08947 */ /* 0x004fea000383ffff */
[----:B------:R-:W-:Y:S05]  /*9ef0*/  BRA `(.L_x_213) ;  /* 0xffffffb0002c7947 */ /* 0x000fea000383ffff */
.L_x_100:
[----:B------:R-:W-:-:S07]  /*9f00*/  MOV R0, UR5 ;  /* 0x0000000500007c02 */ /* 0x000fce0008000f00 */
.L_x_214:
[----:B-1----:R1:W2:Y:S02]  /*9f10*/  SYNCS.PHASECHK.TRANS64.TRYWAIT P0, [R0+URZ], R3 ;  /* 0x00000003000075a7 */ /* 0x0022a400080011ff */
[----:B--2---:R-:W-:Y:S05]  /*9f20*/  @!P0 NANOSLEEP.SYNCS 0x989680 ;  /* 0x009896800000895d */ /* 0x004fea0003900000 */
[----:B------:R-:W2:Y:S02]  /*9f30*/  @!P0 SYNCS.PHASECHK.TRANS64 P0, [R0+URZ], R3 ;  /* 0x00000003000085a7 */ /* 0x000ea400080010ff */
[----:B--2---:R-:W-:Y:S05]  /*9f40*/  @!P0 BRA `(.L_x_214) ;  /* 0xfffffffc00f08947 */ /* 0x004fea000383ffff */
[----:B------:R-:W-:Y:S05]  /*9f50*/  BRA `(.L_x_215) ;  /* 0xffffffb000387947 */ /* 0x000fea000383ffff */
.L_x_101:
[----:B------:R-:W-:-:S07]  /*9f60*/  MOV R0, UR5 ;  /* 0x0000000500007c02 */ /* 0x000fce0008000f00 */
.L_x_216:
[----:B-1----:R1:W2:Y:S02]  /*9f70*/  SYNCS.PHASECHK.TRANS64.TRYWAIT P0, [R0+URZ], R3 ;  /* 0x00000003000075a7 */ /* 0x0022a400080011ff */
[----:B--2---:R-:W-:Y:S05]  /*9f80*/  @!P0 NANOSLEEP.SYNCS 0x989680 ;  /* 0x009896800000895d */ /* 0x004fea0003900000 */
[----:B------:R-:W2:Y:S02]  /*9f90*/  @!P0 SYNCS.PHASECHK.TRANS64 P0, [R0+URZ], R3 ;  /* 0x00000003000085a7 */ /* 0x000ea400080010ff */
[----:B--2---:R-:W-:Y:S05]  /*9fa0*/  @!P0 BRA `(.L_x_216) ;  /* 0xfffffffc00f08947 */ /* 0x004fea000383ffff */
[----:B------:R-:W-:Y:S05]  /*9fb0*/  BRA `(.L_x_217) ;  /* 0xffffffb000447947 */ /* 0x000fea000383ffff */
.L_x_104:
[----:B------:R-:W-:-:S07]  /*9fc0*/  MOV R0, UR17 ;  /* 0x0000001100007c02 */ /* 0x000fce0008000f00 */
.L_x_218:
[----:B-1----:R1:W2:Y:S02]  /*9fd0*/  SYNCS.PHASECHK.TRANS64.TRYWAIT P1, [R0+URZ+0x250], R3 ;  /* 0x00025003000075a7 */ /* 0x0022a400080211ff */
[----:B--2---:R-:W-:Y:S05]  /*9fe0*/  @!P1 NANOSLEEP.SYNCS 0x989680 ;  /* 0x009896800000995d */ /* 0x004fea0003900000 */
[----:B------:R-:W2:Y:S02]  /*9ff0*/  @!P1 SYNCS.PHASECHK.TRANS64 P1, [R0+URZ+0x250], R3 ;  /* 0x00025003000095a7 */ /* 0x000ea400080210ff */
[----:B--2---:R-:W-:Y:S05]  /*a000*/  @!P1 BRA `(.L_x_218) ;  /* 0xfffffffc00f09947 */ /* 0x004fea000383ffff */
[----:B------:R-:W-:Y:S05]  /*a010*/  BRA `(.L_x_219) ;  /* 0xffffffb000907947 */ /* 0x000fea000383ffff */
.L_x_109:
[----:B--2---:R2:W3:Y:S02]  /*a020*/  SYNCS.PHASECHK.TRANS64.TRYWAIT P0, [R12+URZ+0x1d0], R9 ;  /* 0x0001d0090c0075a7 */ /* 0x0044e400080011ff */
[----:B---3--:R-:W-:Y:S05]  /*a030*/  @!P0 NANOSLEEP.SYNCS 0x989680 ;  /* 0x009896800000895d */ /* 0x008fea0003900000 */
[----:B------:R-:W3:Y:S02]  /*a040*/  @!P0 SYNCS.PHASECHK.TRANS64 P0, [R12+URZ+0x1d0], R9 ;  /* 0x0001d0090c0085a7 */ /* 0x000ee400080010ff */
[----:B---3--:R-:W-:Y:S05]  /*a050*/  @!P0 BRA `(.L_x_109) ;  /* 0xfffffffc00f08947 */ /* 0x008fea000383ffff */
[----:B------:R-:W-:Y:S05]  /*a060*/  BRA `(.L_x_220) ;  /* 0xffffffb400b07947 */ /* 0x000fea000383ffff */
.L_x_112:
[----:B------:R-:W-:Y:S07]  /*a070*/  MOV R0, UR21 ;  /* 0x0000001500007c02 */ /* 0x000fee0008000f00 */
.L_x_221:
[----:B--2---:R2:W3:Y:S02]  /*a080*/  SYNCS.PHASECHK.TRANS64.TRYWAIT P2, [R0+URZ+0x1c8], R11 ;  /* 0x0001c80b000075a7 */ /* 0x0044e400080411ff */
[----:B---3--:R-:W-:Y:S05]  /*a090*/  @!P2 NANOSLEEP.SYNCS 0x989680 ;  /* 0x009896800000a95d */ /* 0x008fea0003900000 */
[----:B------:R-:W3:Y:S02]  /*a0a0*/  @!P2 SYNCS.PHASECHK.TRANS64 P2, [R0+URZ+0x1c8], R11 ;  /* 0x0001c80b0000a5a7 */ /* 0x000ee400080410ff */
[----:B---3--:R-:W-:Y:S05]  /*a0b0*/  @!P2 BRA `(.L_x_221) ;  /* 0xfffffffc00f0a947 */ /* 0x008fea000383ffff */
[----:B------:R-:W-:Y:S05]  /*a0c0*/  BRA `(.L_x_111) ;  /* 0xffffffbc00187947 */ /* 0x000fea000383ffff */
.L_x_115:
[----:B--2---:R-:W-:Y:S07]  /*a0d0*/  MOV R0, UR21 ;  /* 0x0000001500007c02 */ /* 0x004fee0008000f00 */
.L_x_222:
[----:B--2---:R2:W3:Y:S02]  /*a0e0*/  SYNCS.PHASECHK.TRANS64.TRYWAIT P0, [R0+URZ+0x1b0], R9 ;  /* 0x0001b009000075a7 */ /* 0x0044e400080011ff */
[----:B---3--:R-:W-:Y:S05]  /*a0f0*/  @!P0 NANOSLEEP.SYNCS 0x989680 ;  /* 0x009896800000895d */ /* 0x008fea0003900000 */
[----:B------:R-:W3:Y:S02]  /*a100*/  @!P0 SYNCS.PHASECHK.TRANS64 P0, [R0+URZ+0x1b0], R9 ;  /* 0x0001b009000085a7 */ /* 0x000ee400080010ff */
[----:B---3--:R-:W-:Y:S05]  /*a110*/  @!P0 BRA `(.L_x_222) ;  /* 0xfffffffc00f08947 */ /* 0x008fea000383ffff */
[----:B------:R-:W-:Y:S05]  /*a120*/  BRA `(.L_x_223) ;  /* 0xffffffbc00747947 */ /* 0x000fea000383ffff */
.L_x_116:
[----:B------:R-:W-:Y:S07]  /*a130*/  MOV R0, UR21 ;  /* 0x0000001500007c02 */ /* 0x000fee0008000f00 */
.L_x_224:
[----:B--2---:R2:W3:Y:S02]  /*a140*/  SYNCS.PHASECHK.TRANS64.TRYWAIT P0, [R0+URZ+0x1b8], R9 ;  /* 0x0001b809000075a7 */ /* 0x0044e400080011ff */
[----:B---3--:R-:W-:Y:S05]  /*a150*/  @!P0 NANOSLEEP.SYNCS 0x989680 ;  /* 0x009896800000895d */ /* 0x008fea0003900000 */
[----:B------:R-:W3:Y:S02]  /*a160*/  @!P0 SYNCS.PHASECHK.TRANS64 P0, [R0+URZ+0x1b8], R9 ;  /* 0x0001b809000085a7 */ /* 0x000ee400080010ff */
[----:B---3--:R-:W-:Y:S05]  /*a170*/  @!P0 BRA `(.L_x_224) ;  /* 0xfffffffc00f08947 */ /* 0x008fea000383ffff */
[----:B------:R-:W-:Y:S05]  /*a180*/  BRA `(.L_x_225) ;  /* 0xffffffbc00cc7947 */ /* 0x000fea000383ffff */
.L_x_118:
[----:B------:R-:W-:-:S07]  /*a190*/  MOV R0, UR21 ;  /* 0x0000001500007c02 */ /* 0x000fce0008000f00 */
.L_x_226:
[----:B--2---:R2:W4:Y:S02]  /*a1a0*/  SYNCS.PHASECHK.TRANS64.TRYWAIT P0, [R0+URZ+0x1b0], R3 ;  /* 0x0001b003000075a7 */ /* 0x00452400080011ff */
[----:B----4-:R-:W-:Y:S05]  /*a1b0*/  @!P0 NANOSLEEP.SYNCS 0x989680 ;  /* 0x009896800000895d */ /* 0x010fea0003900000 */
[----:B------:R-:W4:Y:S02]  /*a1c0*/  @!P0 SYNCS.PHASECHK.TRANS64 P0, [R0+URZ+0x1b0], R3 ;  /* 0x0001b003000085a7 */ /* 0x000f2400080010ff */
[----:B----4-:R-:W-:Y:S05]  /*a1d0*/  @!P0 BRA `(.L_x_226) ;  /* 0xfffffffc00f08947 */ /* 0x010fea000383ffff */
[----:B------:R-:W-:Y:S05]  /*a1e0*/  BRA `(.L_x_227) ;  /* 0xffffffc000587947 */ /* 0x000fea000383ffff */
.L_x_120:
[----:B--2---:R2:W3:Y:S02]  /*a1f0*/  SYNCS.PHASECHK.TRANS64.TRYWAIT P0, [R3+URZ+0x1d0], R0 ;  /* 0x0001d000030075a7 */ /* 0x0044e400080011ff */
[----:B---3--:R-:W-:Y:S05]  /*a200*/  @!P0 NANOSLEEP.SYNCS 0x989680 ;  /* 0x009896800000895d */ /* 0x008fea0003900000 */
[----:B------:R-:W3:Y:S02]  /*a210*/  @!P0 SYNCS.PHASECHK.TRANS64 P0, [R3+URZ+0x1d0], R0 ;  /* 0x0001d000030085a7 */ /* 0x000ee400080010ff */
[----:B---3--:R-:W-:Y:S05]  /*a220*/  @!P0 BRA `(.L_x_120) ;  /* 0xfffffffc00f08947 */ /* 0x008fea000383ffff */
[----:B------:R-:W-:Y:S05]  /*a230*/  BRA `(.L_x_228) ;  /* 0xffffffc4001c7947 */ /* 0x000fea000383ffff */
.L_x_131:
[----:B-1----:R1:W2:Y:S02]  /*a240*/  SYNCS.PHASECHK.TRANS64.TRYWAIT P1, [R3+URZ+0x1a0], R0 ;  /* 0x0001a000030075a7 */ /* 0x0022a400080211ff */
[----:B--2---:R-:W-:Y:S05]  /*a250*/  @!P1 NANOSLEEP.SYNCS 0x989680 ;  /* 0x009896800000995d */ /* 0x004fea0003900000 */
[----:B------:R-:W2:Y:S02]  /*a260*/  @!P1 SYNCS.PHASECHK.TRANS64 P1, [R3+URZ+0x1a0], R0 ;  /* 0x0001a000030095a7 */ /* 0x000ea400080210ff */
[----:B--2---:R-:W-:Y:S05]  /*a270*/  @!P1 BRA `(.L_x_131) ;  /* 0xfffffffc00f09947 */ /* 0x004fea000383ffff */
[----:B------:R-:W-:Y:S05]  /*a280*/  BRA `(.L_x_130) ;  /* 0xffffffd000747947 */ /* 0x000fea000383ffff */
.L_x_133:
[----:B-1----:R1:W3:Y:S02]  /*a290*/  SYNCS.PHASECHK.TRANS64.TRYWAIT P0, [R92+URZ+0x1f0], R5 ;  /* 0x0001f0055c0075a7 */ /* 0x0022e400080011ff */
[----:B---3--:R-:W-:Y:S05]  /*a2a0*/  @!P0 NANOSLEEP.SYNCS 0x989680 ;  /* 0x009896800000895d */ /* 0x008fea0003900000 */
[----:B------:R-:W3:Y:S02]  /*a2b0*/  @!P0 SYNCS.PHASECHK.TRANS64 P0, [R92+URZ+0x1f0], R5 ;  /* 0x0001f0055c0085a7 */ /* 0x000ee400080010ff */
[----:B---3--:R-:W-:Y:S05]  /*a2c0*/  @!P0 BRA `(.L_x_133) ;  /* 0xfffffffc00f08947 */ /* 0x008fea000383ffff */
[----:B------:R-:W-:Y:S05]  /*a2d0*/  BRA `(.L_x_132) ;  /* 0xffffffd000c87947 */ /* 0x000fea000383ffff */
.L_x_141:
[----:B--2---:R2:W3:Y:S02]  /*a2e0*/  SYNCS.PHASECHK.TRANS64.TRYWAIT P0, [R107+URZ+0x1a0], R2 ;  /* 0x0001a0026b0075a7 */ /* 0x0044e400080011ff */
[----:B---3--:R-:W-:Y:S05]  /*a2f0*/  @!P0 NANOSLEEP.SYNCS 0x989680 ;  /* 0x009896800000895d */ /* 0x008fea0003900000 */
[----:B------:R-:W3:Y:S02]  /*a300*/  @!P0 SYNCS.PHASECHK.TRANS64 P0, [R107+URZ+0x1a0], R2 ;  /* 0x0001a0026b0085a7 */ /* 0x000ee400080010ff */
[----:B---3--:R-:W-:Y:S05]  /*a310*/  @!P0 BRA `(.L_x_141) ;  /* 0xfffffffc00f08947 */ /* 0x008fea000383ffff */
[----:B------:R-:W-:Y:S05]  /*a320*/  BRA `(.L_x_140) ;  /* 0xffffffdc00d07947 */ /* 0x000fea000383ffff */
        .weak           $__internal_0_$__cuda_sm10x_tcgen05_guardrail_trap_col_being_dealloced_not_returned_by_alloc
        .type           $__internal_0_$__cuda_sm10x_tcgen05_guardrail_trap_col_being_dealloced_not_returned_by_alloc,@function
        .size           $__internal_0_$__cuda_sm10x_tcgen05_guardrail_trap_col_being_dealloced_not_returned_by_alloc,($__internal_1_$__cuda_sm10x_tcgen05_guardrail_trap_phase_invalid_during_alloc - $__internal_0_$__cuda_sm10x_tcgen05_guardrail_trap_col_being_dealloced_not_returned_by_alloc)
$__internal_0_$__cuda_sm10x_tcgen05_guardrail_trap_col_being_dealloced_not_returned_by_alloc:
[----:B------:R-:W-:Y:S05]  /*a330*/  BPT.TRAP 0x1 ;  /* 0x000000040000795c */ /* 0x000fea0000300000 */
[----:B------:R-:W-:-:S04]  /*a340*/  HFMA2 R3, -RZ, RZ, 0, 0 ;  /* 0x00000000ff037431 */ /* 0x000fc800000001ff */
[----:B------:R-:W-:Y:S05]  /*a350*/  RET.REL.NODEC R2 `(_ZN7cutlass13device_kernelINS_4gemm6kernel13GemmUniversalIN4cute5tupleIJiiiiEEENS1_10collective13CollectiveMmaINS1_35MainloopSm100TmaUmmaWarpSpecializedILi26ELi2ELi4ENS5_IJNS4_1CILi4EEESB_NSA_ILi1EEEEEEEENS5_IJNSA_ILi128EEESF_NSA_ILi64EEEEEENS_12float_e4m3_tENS5_IJlSC_lEEESI_SJ_NS4_8TiledMMAINS4_8MMA_AtomIJNS4_10MMA_TraitsINS4_25SM100_MMA_F8F6F4_2x1SM_SSEJSI_SI_fSF_SF_NS4_17integral_constantINS4_4UMMA5MajorELSQ_0EEESR_NSO_INSP_7ScaleInELSS_0EEEST_EEEEEENS4_6LayoutINS5_IJSC_SC_SC_EEENS5_IJNSA_ILi0EEESY_SY_EEEEENS5_IJNS4_10UnderscoreES11_S11_EEEEENS4_28SM100_TMA_2SM_LOAD_MULTICASTENS4_14ComposedLayoutINS4_7SwizzleILi2ELi4ELi3EEENS4_18smem_ptr_flag_bitsILi8EEENSW_INS5_IJNSA_ILi8EEESG_EEENS5_IJSG_SC_EEEEEEEvNS4_8identityES14_S1E_vS1F_EENS_8epilogue10collective18CollectiveEpilogueINS1H_23Sm100TmaWarpSpecializedILi2ELi2ELi32ELb0ELb0EEEJNS5_IJSG_SF_SG_EEENS5_IJNSW_ISG_SC_EENSW_INS5_IJNSA_ILi32EEENSA_ILi2EEEEEENS5_IJSC_SG_EEEEEEEESI_SJ_SI_SJ_NS1H_6fusion15FusionCallbacksIS1L_NS1U_17LinearCombinationISI_fSI_fLNS_15FloatRoundStyleE2EEES1M_S1T_JEEENS4_5SM1004TMEM4LOAD26SM100_TMEM_LOAD_32dp32b32xENS4_13SM90_TMA_LOADENS15_INS16_ILi1ELi4ELi3EEES19_NSW_INS5_IJS1A_S1O_EEENS5_IJS1O_SC_EEEEEEENS4_39AutoVectorizingCopyWithAssumedAlignmentILi128EEENS4_14SM90_TMA_STOREES29_S2B_S2B_EEEvvEEEEvNT_6ParamsE) ;  /* 0xffffff5c02287950 */ /* 0x000fea0003c3ffff */
        .weak           $__internal_1_$__cuda_sm10x_tcgen05_guardrail_trap_phase_invalid_during_alloc
        .type           $__internal_1_$__cuda_sm10x_tcgen05_guardrail_trap_phase_invalid_during_alloc,@function
        .size           $__internal_1_$__cuda_sm10x_tcgen05_guardrail_trap_phase_invalid_during_alloc,($__internal_2_$__cuda_sm10x_tcgen05_guardrail_trap_unallocated_columns_being_dealloced - $__internal_1_$__cuda_sm10x_tcgen05_guardrail_trap_phase_invalid_during_alloc)
$__internal_1_$__cuda_sm10x_tcgen05_guardrail_trap_phase_invalid_during_alloc:
[----:B------:R-:W-:Y:S05]  /*a360*/  BPT.TRAP 0x1 ;  /* 0x000000040000795c */ /* 0x000fea0000300000 */
[----:B------:R-:W-:-:S04]  /*a370*/  MOV R5, 0x0 ;  /* 0x0000000000057802 */ /* 0x000fc80000000f00 */
[----:B------:R-:W-:Y:S05]  /*a380*/  RET.REL.NODEC R4 `(_ZN7cutlass13device_kernelINS_4gemm6kernel13GemmUniversalIN4cute5tupleIJiiiiEEENS1_10collective13CollectiveMmaINS1_35MainloopSm100TmaUmmaWarpSpecializedILi26ELi2ELi4ENS5_IJNS4_1CILi4EEESB_NSA_ILi1EEEEEEEENS5_IJNSA_ILi128EEESF_NSA_ILi64EEEEEENS_12float_e4m3_tENS5_IJlSC_lEEESI_SJ_NS4_8TiledMMAINS4_8MMA_AtomIJNS4_10MMA_TraitsINS4_25SM100_MMA_F8F6F4_2x1SM_SSEJSI_SI_fSF_SF_NS4_17integral_constantINS4_4UMMA5MajorELSQ_0EEESR_NSO_INSP_7ScaleInELSS_0EEEST_EEEEEENS4_6LayoutINS5_IJSC_SC_SC_EEENS5_IJNSA_ILi0EEESY_SY_EEEEENS5_IJNS4_10UnderscoreES11_S11_EEEEENS4_28SM100_TMA_2SM_LOAD_MULTICASTENS4_14ComposedLayoutINS4_7SwizzleILi2ELi4ELi3EEENS4_18smem_ptr_flag_bitsILi8EEENSW_INS5_IJNSA_ILi8EEESG_EEENS5_IJSG_SC_EEEEEEEvNS4_8identityES14_S1E_vS1F_EENS_8epilogue10collective18CollectiveEpilogueINS1H_23Sm100TmaWarpSpecializedILi2ELi2ELi32ELb0ELb0EEEJNS5_IJSG_SF_SG_EEENS5_IJNSW_ISG_SC_EENSW_INS5_IJNSA_ILi32EEENSA_ILi2EEEEEENS5_IJSC_SG_EEEEEEEESI_SJ_SI_SJ_NS1H_6fusion15FusionCallbacksIS1L_NS1U_17LinearCombinationISI_fSI_fLNS_15FloatRoundStyleE2EEES1M_S1T_JEEENS4_5SM1004TMEM4LOAD26SM100_TMEM_LOAD_32dp32b32xENS4_13SM90_TMA_LOADENS15_INS16_ILi1ELi4ELi3EEES19_NSW_INS5_IJS1A_S1O_EEENS5_IJS1O_SC_EEEEEEENS4_39AutoVectorizingCopyWithAssumedAlignmentILi128EEENS4_14SM90_TMA_STOREES29_S2B_S2B_EEEvvEEEEvNT_6ParamsE) ;  /* 0xffffff5c041c7950 */ /* 0x000fea0003c3ffff */
        .weak           $__internal_2_$__cuda_sm10x_tcgen05_guardrail_trap_unallocated_columns_being_dealloced
        .type           $__internal_2_$__cuda_sm10x_tcgen05_guardrail_trap_unallocated_columns_being_dealloced,@function
        .size           $__internal_2_$__cuda_sm10x_tcgen05_guardrail_trap_unallocated_columns_being_dealloced,(.L_x_230 - $__internal_2_$__cuda_sm10x_tcgen05_guardrail_trap_unallocated_columns_being_dealloced)
$__internal_2_$__cuda_sm10x_tcgen05_guardrail_trap_unallocated_columns_being_dealloced:
[----:B------:R-:W-:Y:S05]  /*a390*/  BPT.TRAP 0x1 ;  /* 0x000000040000795c */ /* 0x000fea0000300000 */
[----:B------:R-:W-:-:S04]  /*a3a0*/  HFMA2 R3, -RZ, RZ, 0, 0 ;  /* 0x00000000ff037431 */ /* 0x000fc800000001ff */
[----:B------:R-:W-:Y:S05]  /*a3b0*/  RET.REL.NODEC R2 `(_ZN7cutlass13device_kernelINS_4gemm6kernel13GemmUniversalIN4cute5tupleIJiiiiEEENS1_10collective13CollectiveMmaINS1_35MainloopSm100TmaUmmaWarpSpecializedILi26ELi2ELi4ENS5_IJNS4_1CILi4EEESB_NSA_ILi1EEEEEEEENS5_IJNSA_ILi128EEESF_NSA_ILi64EEEEEENS_12float_e4m3_tENS5_IJlSC_lEEESI_SJ_NS4_8TiledMMAINS4_8MMA_AtomIJNS4_10MMA_TraitsINS4_25SM100_MMA_F8F6F4_2x1SM_SSEJSI_SI_fSF_SF_NS4_17integral_constantINS4_4UMMA5MajorELSQ_0EEESR_NSO_INSP_7ScaleInELSS_0EEEST_EEEEEENS4_6LayoutINS5_IJSC_SC_SC_EEENS5_IJNSA_ILi0EEESY_SY_EEEEENS5_IJNS4_10UnderscoreES11_S11_EEEEENS4_28SM100_TMA_2SM_LOAD_MULTICASTENS4_14ComposedLayoutINS4_7SwizzleILi2ELi4ELi3EEENS4_18smem_ptr_flag_bitsILi8EEENSW_INS5_IJNSA_ILi8EEESG_EEENS5_IJSG_SC_EEEEEEEvNS4_8identityES14_S1E_vS1F_EENS_8epilogue10collective18CollectiveEpilogueINS1H_23Sm100TmaWarpSpecializedILi2ELi2ELi32ELb0ELb0EEEJNS5_IJSG_SF_SG_EEENS5_IJNSW_ISG_SC_EENSW_INS5_IJNSA_ILi32EEENSA_ILi2EEEEEENS5_IJSC_SG_EEEEEEEESI_SJ_SI_SJ_NS1H_6fusion15FusionCallbacksIS1L_NS1U_17LinearCombinationISI_fSI_fLNS_15FloatRoundStyleE2EEES1M_S1T_JEEENS4_5SM1004TMEM4LOAD26SM100_TMEM_LOAD_32dp32b32xENS4_13SM90_TMA_LOADENS15_INS16_ILi1ELi4ELi3EEES19_NSW_INS5_IJS1A_S1O_EEENS5_IJS1O_SC_EEEEEEENS4_39AutoVectorizingCopyWithAssumedAlignmentILi128EEENS4_14SM90_TMA_STOREES29_S2B_S2B_EEEvvEEEEvNT_6ParamsE) ;  /* 0xffffff5c02107950 */ /* 0x000fea0003c3ffff */
.L_x_229:
[----:B------:R-:W-:-:S00]  /*a3c0*/  BRA `(.L_x_229) ;  /* 0xfffffffc00fc7947 */ /* 0x000fc0000383ffff */
[----:B------:R-:W-:-:S00]  /*a3d0*/  NOP ;  /* 0x0000000000007918 */ /* 0x000fc00000000000 */
        /* <DEDUP_REMOVED lines=10> */
.L_x_230:


//--------------------- .nv.global.init           --------------------------
	.section	.nv.global.init,"aw",@progbits
.nv.global.init:
	.type		$str$27,@object
	.size		$str$27,($str$28 - $str$27)
$str$27:
        /*0000*/ 	.byte	0x28, 0x61, 0x64, 0x64, 0x72, 0x65, 0x73, 0x73, 0x20, 0x26, 0x20, 0x6d, 0x61, 0x73, 0x6b, 0x29
        /*0010*/ 	.byte	0x20, 0x3d, 0x3d, 0x20, 0x30, 0x00
	.type		$str$28,@object
	.size		$str$28,($str$26 - $str$28)
$str$28:
        /*0016*/ 	.byte	0x2f, 0x74, 0x6d, 0x70, 0x2f, 0x63, 0x75, 0x74, 0x6c, 0x61, 0x73, 0x73, 0x5f, 0x73, 0x77, 0x65
        /*0026*/ 	.byte	0x65, 0x70, 0x5f, 0x73, 0x72, 0x63, 0x2f, 0x69, 0x6e, 0x63, 0x6c, 0x75, 0x64, 0x65, 0x2f, 0x63
        /*0036*/ 	.byte	0x75, 0x74, 0x65, 0x2f, 0x70, 0x6f, 0x69, 0x6e, 0x74, 0x65, 0x72, 0x5f, 0x66, 0x6c, 0x61, 0x67
        /*0046*/ 	.byte	0x67, 0x65, 0x64, 0x2e, 0x68, 0x70, 0x70, 0x00
	.type		$str$26,@object
	.size		$str$26,($str$25 - $str$26)
$str$26:
        /*004e*/ 	.byte	0x2f, 0x74, 0x6d, 0x70, 0x2f, 0x63, 0x75, 0x74, 0x6c, 0x61, 0x73, 0x73, 0x5f, 0x73, 0x77, 0x65
        /*005e*/ 	.byte	0x65, 0x70, 0x5f, 0x73, 0x72, 0x63, 0x2f, 0x69, 0x6e, 0x63, 0x6c, 0x75, 0x64, 0x65, 0x2f, 0x63
        /*006e*/ 	.byte	0x75, 0x74, 0x65, 0x2f, 0x61, 0x74, 0x6f, 0x6d, 0x2f, 0x63, 0x6f, 0x70, 0x79, 0x5f, 0x74, 0x72
        /*007e*/ 	.byte	0x61, 0x69, 0x74, 0x73, 0x5f, 0x73, 0x6d, 0x31, 0x30, 0x30, 0x2e, 0x68, 0x70, 0x70, 0x00
	.type		$str$25,@object
	.size		$str$25,(__unnamed_1 - $str$25)
$str$25:
        /*008d*/ 	.byte	0x28, 0x28, 0x75, 0x69, 0x6e, 0x74, 0x33, 0x32, 0x5f, 0x74, 0x28, 0x74, 0x68, 0x72, 0x65, 0x61
        /*009d*/ 	.byte	0x64, 0x49, 0x64, 0x78, 0x2e, 0x78, 0x29, 0x20, 0x2f, 0x20, 0x33, 0x32, 0x29, 0x20, 0x25, 0x20
        /*00ad*/ 	.byte	0x34, 0x29, 0x20, 0x3d, 0x3d, 0x20, 0x28, 0x28, 0x28, 0x74, 0x6d, 0x65, 0x6d, 0x5f, 0x61, 0x64
        /*00bd*/ 	.byte	0x64, 0x72, 0x20, 0x3e, 0x3e, 0x20, 0x31, 0x36, 0x29, 0x20, 0x2f, 0x20, 0x33, 0x32, 0x29, 0x20
        /*00cd*/ 	.byte	0x25, 0x20, 0x34, 0x29, 0x00
	.type		__unnamed_1,@object
	.size		__unnamed_1,(__unnamed_2 - __unnamed_1)
__unnamed_1:
        /*00d2*/ 	.byte	0x61, 0x75, 0x74, 0x6f, 0x20, 0x63, 0x75, 0x74, 0x65, 0x3a, 0x3a, 0x61, 0x73, 0x5f, 0x70, 0x6f
        /* <DEDUP_REMOVED lines=24> */
        /*0262*/ 	.byte	0x3a, 0x3a, 0x43, 0x3c, 0x34, 0x30, 0x39, 0x36, 0x3e, 0x3e, 0x3e, 0x3e, 0x5d, 0x00
	.type		__unnamed_2,@object
	.size		__unnamed_2,(.L_2 - __unnamed_2)
__unnamed_2:
        /* <DEDUP_REMOVED lines=40> */
        /*04f0*/ 	.byte	0x74, 0x65, 0x3a, 0x3a, 0x43, 0x3c, 0x30, 0x3e, 0x3e, 0x3e, 0x3e, 0x5d, 0x00
.L_2:


//--------------------- .nv.shared._ZN7cutlass13device_kernelINS_4gemm6kernel13GemmUniversalIN4cute5tupleIJiiiiEEENS1_10collective13CollectiveMmaINS1_35MainloopSm100TmaUmmaWarpSpecializedILi26ELi2ELi4ENS5_IJNS4_1CILi4EEESB_NSA_ILi1EEEEEEEENS5_IJNSA_ILi128EEESF_NSA_ILi64EEEEEENS_12float_e4m3_tENS5_IJlSC_lEEESI_SJ_NS4_8TiledMMAINS4_8MMA_AtomIJNS4_10MMA_TraitsINS4_25SM100_MMA_F8F6F4_2x1SM_SSEJSI_SI_fSF_SF_NS4_17integral_constantINS4_4UMMA5MajorELSQ_0EEESR_NSO_INSP_7ScaleInELSS_0EEEST_EEEEEENS4_6LayoutINS5_IJSC_SC_SC_EEENS5_IJNSA_ILi0EEESY_SY_EEEEENS5_IJNS4_10UnderscoreES11_S11_EEEEENS4_28SM100_TMA_2SM_LOAD_MULTICASTENS4_14ComposedLayoutINS4_7SwizzleILi2ELi4ELi3EEENS4_18smem_ptr_flag_bitsILi8EEENSW_INS5_IJNSA_ILi8EEESG_EEENS5_IJSG_SC_EEEEEEEvNS4_8identityES14_S1E_vS1F_EENS_8epilogue10collective18CollectiveEpilogueINS1H_23Sm100TmaWarpSpecializedILi2ELi2ELi32ELb0ELb0EEEJNS5_IJSG_SF_SG_EEENS5_IJNSW_ISG_SC_EENSW_INS5_IJNSA_ILi32EEENSA_ILi2EEEEEENS5_IJSC_SG_EEEEEEEESI_SJ_SI_SJ_NS1H_6fusion15FusionCallbacksIS1L_NS1U_17LinearCombinationISI_fSI_fLNS_15FloatRoundStyleE2EEES1M_S1T_JEEENS4_5SM1004TMEM4LOAD26SM100_TMEM_LOAD_32dp32b32xENS4_13SM90_TMA_LOADENS15_INS16_ILi1ELi4ELi3EEES19_NSW_INS5_IJS1A_S1O_EEENS5_IJS1O_SC_EEEEEEENS4_39AutoVectorizingCopyWithAssumedAlignmentILi128EEENS4_14SM90_TMA_STOREES29_S2B_S2B_EEEvvEEEEvNT_6ParamsE --------------------------
	.section	.nv.shared._ZN7cutlass13device_kernelINS_4gemm6kernel13GemmUniversalIN4cute5tupleIJiiiiEEENS1_10collective13CollectiveMmaINS1_35MainloopSm100TmaUmmaWarpSpecializedILi26ELi2ELi4ENS5_IJNS4_1CILi4EEESB_NSA_ILi1EEEEEEEENS5_IJNSA_ILi128EEESF_NSA_ILi64EEEEEENS_12float_e4m3_tENS5_IJlSC_lEEESI_SJ_NS4_8TiledMMAINS4_8MMA_AtomIJNS4_10MMA_TraitsINS4_25SM100_MMA_F8F6F4_2x1SM_SSEJSI_SI_fSF_SF_NS4_17integral_constantINS4_4UMMA5MajorELSQ_0EEESR_NSO_INSP_7ScaleInELSS_0EEEST_EEEEEENS4_6LayoutINS5_IJSC_SC_SC_EEENS5_IJNSA_ILi0EEESY_SY_EEEEENS5_IJNS4_10UnderscoreES11_S11_EEEEENS4_28SM100_TMA_2SM_LOAD_MULTICASTENS4_14ComposedLayoutINS4_7SwizzleILi2ELi4ELi3EEENS4_18smem_ptr_flag_bitsILi8EEENSW_INS5_IJNSA_ILi8EEESG_EEENS5_IJSG_SC_EEEEEEEvNS4_8identityES14_S1E_vS1F_EENS_8epilogue10collective18CollectiveEpilogueINS1H_23Sm100TmaWarpSpecializedILi2ELi2ELi32ELb0ELb0EEEJNS5_IJSG_SF_SG_EEENS5_IJNSW_ISG_SC_EENSW_INS5_IJNSA_ILi32EEENSA_ILi2EEEEEENS5_IJSC_SG_EEEEEEEESI_SJ_SI_SJ_NS1H_6fusion15FusionCallbacksIS1L_NS1U_17LinearCombinationISI_fSI_fLNS_15FloatRoundStyleE2EEES1M_S1T_JEEENS4_5SM1004TMEM4LOAD26SM100_TMEM_LOAD_32dp32b32xENS4_13SM90_TMA_LOADENS15_INS16_ILi1ELi4ELi3EEES19_NSW_INS5_IJS1A_S1O_EEENS5_IJS1O_SC_EEEEEEENS4_39AutoVectorizingCopyWithAssumedAlignmentILi128EEENS4_14SM90_TMA_STOREES29_S2B_S2B_EEEvvEEEEvNT_6ParamsE,"aw",@nobits
	.sectionflags	@""
	.align	16
	.zero		1024


//--------------------- .nv.shared.reserved.0     --------------------------
	.section	.nv.shared.reserved.0,"aw",@nobits
	.weak		__nv_reservedSMEM_offset_0_alias
	.size		__nv_reservedSMEM_offset_0_alias, 0, 64
	.other		__nv_reservedSMEM_offset_0_alias,@"STO_CUDA_RESERVED_SHARED STV_DEFAULT"
__nv_reservedSMEM_offset_0_alias:
	.zero		0
.nv.shared.reserved.0:
	.zero		64
	.weak		__nv_reservedSMEM_tcgen05_partition
	.type		__nv_reservedSMEM_tcgen05_partition,@object
	.size		__nv_reservedSMEM_tcgen05_partition,(.L_0 - __nv_reservedSMEM_tcgen05_partition)
__nv_reservedSMEM_tcgen05_partition:
	.zero		32
.L_0:


//--------------------- .nv.global                --------------------------
	.section	.nv.global,"aw",@nobits
.nv.global:
	.type		_ZN40_INTERNAL_23dd273f_4_k_cu_2a90bead_259564cute1_E,@object
	.size		_ZN40_INTERNAL_23dd273f_4_k_cu_2a90bead_259564cute1_E,(_ZN40_INTERNAL_23dd273f_4_k_cu_2a90bead_259564cuda3std3__45__cpo6cbeginE - _ZN40_INTERNAL_23dd273f_4_k_cu_2a90bead_259564cute1_E)
_ZN40_INTERNAL_23dd273f_4_k_cu_2a90bead_259564cute1_E:
	.zero		1
	.type		_ZN40_INTERNAL_23dd273f_4_k_cu_2a90bead_259564cuda3std3__45__cpo6cbeginE,@object
	.size		_ZN40_INTERNAL_23dd273f_4_k_cu_2a90bead_259564cuda3std3__45__cpo6cbeginE,(_ZN40_INTERNAL_23dd273f_4_k_cu_2a90bead_259564cuda3std3__48in_placeE - _ZN40_INTERNAL_23dd273f_4_k_cu_2a90bead_259564cuda3std3__45__cpo6cbeginE)
_ZN40_INTERNAL_23dd273f_4_k_cu_2a90bead_259564cuda3std3__45__cpo6cbeginE:
	.zero		1
	.type		_ZN40_INTERNAL_23dd273f_4_k_cu_2a90bead_259564cuda3std3__48in_placeE,@object
	.size		_ZN40_INTERNAL_23dd273f_4_k_cu_2a90bead_259564cuda3std3__48in_placeE,(_ZN40_INTERNAL_23dd273f_4_k_cu_2a90bead_259564cuda3std6ranges3__45__cpo9iter_moveE - _ZN40_INTERNAL_23dd273f_4_k_cu_2a90bead_259564cuda3std3__48in_placeE)
_ZN40_INTERNAL_23dd273f_4_k_cu_2a90bead_259564cuda3std3__48in_placeE:
	.zero		1
	.type		_ZN40_INTERNAL_23dd273f_4_k_cu_2a90bead_259564cuda3std6ranges3__45__cpo9iter_moveE,@object
	.size		_ZN40_INTERNAL_23dd273f_4_k_cu_2a90bead_259564cuda3std6ranges3__45__cpo9iter_moveE,(_ZN40_INTERNAL_23dd273f_4_k_cu_2a90bead_259564cuda3std3__45__cpo5beginE - _ZN40_INTERNAL_23dd273f_4_k_cu_2a90bead_259564cuda3std6ranges3__45__cpo9iter_moveE)
_ZN40_INTERNAL_23dd273f_4_k_cu_2a90bead_259564cuda3std6ranges3__45__cpo9iter_moveE:
	.zero		1
	.type		_ZN40_INTERNAL_23dd273f_4_k_cu_2a90bead_259564cuda3std3__45__cpo5beginE,@object
	.size		_ZN40_INTERNAL_23dd273f_4_k_cu_2a90bead_259564cuda3std3__45__cpo5beginE,(_ZN40_INTERNAL_23dd273f_4_k_cu_2a90bead_259564cuda3std3__442_GLOBAL__N__23dd273f_4_k_cu_2a90bead_259566ignoreE - _ZN40_INTERNAL_23dd273f_4_k_cu_2a90bead_259564cuda3std3__45__cpo5beginE)
_ZN40_INTERNAL_23dd273f_4_k_cu_2a90bead_259564cuda3std3__45__cpo5beginE:
	.zero		1
	.type		_ZN40_INTERNAL_23dd273f_4_k_cu_2a90bead_259564cuda3std3__442_GLOBAL__N__23dd273f_4_k_cu_2a90bead_259566ignoreE,@object
	.size		_ZN40_INTERNAL_23dd273f_4_k_cu_2a90bead_259564cuda3std3__442_GLOBAL__N__23dd273f_4_k_cu_2a90bead_259566ignoreE,(_ZN40_INTERNAL_23dd273f_4_k_cu_2a90bead_259564cute7productE - _ZN40_INTERNAL_23dd273f_4_k_cu_2a90bead_259564cuda3std3__442_GLOBAL__N__23dd273f_4_k_cu_2a90bead_259566ignoreE)
_ZN40_INTERNAL_23dd273f_4_k_cu_2a90bead_259564cuda3std3__442_GLOBAL__N__23dd273f_4_k_cu_2a90bead_259566ignoreE:
	.zero		1
	.type		_ZN40_INTERNAL_23dd273f_4_k_cu_2a90bead_259564cute7productE,@object
	.size		_ZN40_INTERNAL_23dd273f_4_k_cu_2a90bead_259564cute7productE,(_ZN40_INTERNAL_23dd273f_4_k_cu_2a90bead_259564cuda3std3__45__cpo3endE - _ZN40_INTERNAL_23dd273f_4_k_cu_2a90bead_259564cute7productE)
_ZN40_INTERNAL_23dd273f_4_k_cu_2a90bead_259564cute7productE:
	.zero		1
	.type		_ZN40_INTERNAL_23dd273f_4_k_cu_2a90bead_259564cuda3std3__45__cpo3endE,@object
	.size		_ZN40_INTERNAL_23dd273f_4_k_cu_2a90bead_259564cuda3std3__45__cpo3endE,(_ZN40_INTERNAL_23dd273f_4_k_cu_2a90bead_259564cuda3std3__419piecewise_constructE - _ZN40_INTERNAL_23dd273f_4_k_cu_2a90bead_259564cuda3std3__45__cpo3endE)
_ZN40_INTERNAL_23dd273f_4_k_cu_2a90bead_259564cuda3std3__45__cpo3endE:
	.zero		1
	.type		_ZN40_INTERNAL_23dd273f_4_k_cu_2a90bead_259564cuda3std3__419piecewise_constructE,@object
	.size		_ZN40_INTERNAL_23dd273f_4_k_cu_2a90bead_259564cuda3std3__419piecewise_constructE,(_ZN40_INTERNAL_23dd273f_4_k_cu_2a90bead_259564cuda3std3__45__cpo4cendE - _ZN40_INTERNAL_23dd273f_4_k_cu_2a90bead_259564cuda3std3__419piecewise_constructE)
_ZN40_INTERNAL_23dd273f_4_k_cu_2a90bead_259564cuda3std3__419piecewise_constructE:
	.zero		1
	.type		_ZN40_INTERNAL_23dd273f_4_k_cu_2a90bead_259564cuda3std3__45__cpo4cendE,@object
	.size		_ZN40_INTERNAL_23dd273f_4_k_cu_2a90bead_259564cuda3std3__45__cpo4cendE,(_ZN40_INTERNAL_23dd273f_4_k_cu_2a90bead_259564cuda3std6ranges3__45__cpo4swapE - _ZN40_INTERNAL_23dd273f_4_k_cu_2a90bead_259564cuda3std3__45__cpo4cendE)
_ZN40_INTERNAL_23dd273f_4_k_cu_2a90bead_259564cuda3std3__45__cpo4cendE:
	.zero		1
	.type		_ZN40_INTERNAL_23dd273f_4_k_cu_2a90bead_259564cuda3std6ranges3__45__cpo4swapE,@object
	.size		_ZN40_INTERNAL_23dd273f_4_k_cu_2a90bead_259564cuda3std6ranges3__45__cpo4swapE,(.L_10 - _ZN40_INTERNAL_23dd273f_4_k_cu_2a90bead_259564cuda3std6ranges3__45__cpo4swapE)
_ZN40_INTERNAL_23dd273f_4_k_cu_2a90bead_259564cuda3std6ranges3__45__cpo4swapE:
	.zero		1
.L_10:


//--------------------- .nv.constant0._ZN7cutlass13device_kernelINS_4gemm6kernel13GemmUniversalIN4cute5tupleIJiiiiEEENS1_10collective13CollectiveMmaINS1_35MainloopSm100TmaUmmaWarpSpecializedILi26ELi2ELi4ENS5_IJNS4_1CILi4EEESB_NSA_ILi1EEEEEEEENS5_IJNSA_ILi128EEESF_NSA_ILi64EEEEEENS_12float_e4m3_tENS5_IJlSC_lEEESI_SJ_NS4_8TiledMMAINS4_8MMA_AtomIJNS4_10MMA_TraitsINS4_25SM100_MMA_F8F6F4_2x1SM_SSEJSI_SI_fSF_SF_NS4_17integral_constantINS4_4UMMA5MajorELSQ_0EEESR_NSO_INSP_7ScaleInELSS_0EEEST_EEEEEENS4_6LayoutINS5_IJSC_SC_SC_EEENS5_IJNSA_ILi0EEESY_SY_EEEEENS5_IJNS4_10UnderscoreES11_S11_EEEEENS4_28SM100_TMA_2SM_LOAD_MULTICASTENS4_14ComposedLayoutINS4_7SwizzleILi2ELi4ELi3EEENS4_18smem_ptr_flag_bitsILi8EEENSW_INS5_IJNSA_ILi8EEESG_EEENS5_IJSG_SC_EEEEEEEvNS4_8identityES14_S1E_vS1F_EENS_8epilogue10collective18CollectiveEpilogueINS1H_23Sm100TmaWarpSpecializedILi2ELi2ELi32ELb0ELb0EEEJNS5_IJSG_SF_SG_EEENS5_IJNSW_ISG_SC_EENSW_INS5_IJNSA_ILi32EEENSA_ILi2EEEEEENS5_IJSC_SG_EEEEEEEESI_SJ_SI_SJ_NS1H_6fusion15FusionCallbacksIS1L_NS1U_17LinearCombinationISI_fSI_fLNS_15FloatRoundStyleE2EEES1M_S1T_JEEENS4_5SM1004TMEM4LOAD26SM100_TMEM_LOAD_32dp32b32xENS4_13SM90_TMA_LOADENS15_INS16_ILi1ELi4ELi3EEES19_NSW_INS5_IJS1A_S1O_EEENS5_IJS1O_SC_EEEEEEENS4_39AutoVectorizingCopyWithAssumedAlignmentILi128EEENS4_14SM90_TMA_STOREES29_S2B_S2B_EEEvvEEEEvNT_6ParamsE --------------------------
	.section	.nv.constant0._ZN7cutlass13device_kernelINS_4gemm6kernel13GemmUniversalIN4cute5tupleIJiiiiEEENS1_10collective13CollectiveMmaINS1_35MainloopSm100TmaUmmaWarpSpecializedILi26ELi2ELi4ENS5_IJNS4_1CILi4EEESB_NSA_ILi1EEEEEEEENS5_IJNSA_ILi128EEESF_NSA_ILi64EEEEEENS_12float_e4m3_tENS5_IJlSC_lEEESI_SJ_NS4_8TiledMMAINS4_8MMA_AtomIJNS4_10MMA_TraitsINS4_25SM100_MMA_F8F6F4_2x1SM_SSEJSI_SI_fSF_SF_NS4_17integral_constantINS4_4UMMA5MajorELSQ_0EEESR_NSO_INSP_7ScaleInELSS_0EEEST_EEEEEENS4_6LayoutINS5_IJSC_SC_SC_EEENS5_IJNSA_ILi0EEESY_SY_EEEEENS5_IJNS4_10UnderscoreES11_S11_EEEEENS4_28SM100_TMA_2SM_LOAD_MULTICASTENS4_14ComposedLayoutINS4_7SwizzleILi2ELi4ELi3EEENS4_18smem_ptr_flag_bitsILi8EEENSW_INS5_IJNSA_ILi8EEESG_EEENS5_IJSG_SC_EEEEEEEvNS4_8identityES14_S1E_vS1F_EENS_8epilogue10collective18CollectiveEpilogueINS1H_23Sm100TmaWarpSpecializedILi2ELi2ELi32ELb0ELb0EEEJNS5_IJSG_SF_SG_EEENS5_IJNSW_ISG_SC_EENSW_INS5_IJNSA_ILi32EEENSA_ILi2EEEEEENS5_IJSC_SG_EEEEEEEESI_SJ_SI_SJ_NS1H_6fusion15FusionCallbacksIS1L_NS1U_17LinearCombinationISI_fSI_fLNS_15FloatRoundStyleE2EEES1M_S1T_JEEENS4_5SM1004TMEM4LOAD26SM100_TMEM_LOAD_32dp32b32xENS4_13SM90_TMA_LOADENS15_INS16_ILi1ELi4ELi3EEES19_NSW_INS5_IJS1A_S1O_EEENS5_IJS1O_SC_EEEEEEENS4_39AutoVectorizingCopyWithAssumedAlignmentILi128EEENS4_14SM90_TMA_STOREES29_S2B_S2B_EEEvvEEEEvNT_6ParamsE,"a",@progbits
	.sectionflags	@""
	.align	4
.nv.constant0._ZN7cutlass13device_kernelINS_4gemm6kernel13GemmUniversalIN4cute5tupleIJiiiiEEENS1_10collective13CollectiveMmaINS1_35MainloopSm100TmaUmmaWarpSpecializedILi26ELi2ELi4ENS5_IJNS4_1CILi4EEESB_NSA_ILi1EEEEEEEENS5_IJNSA_ILi128EEESF_NSA_ILi64EEEEEENS_12float_e4m3_tENS5_IJlSC_lEEESI_SJ_NS4_8TiledMMAINS4_8MMA_AtomIJNS4_10MMA_TraitsINS4_25SM100_MMA_F8F6F4_2x1SM_SSEJSI_SI_fSF_SF_NS4_17integral_constantINS4_4UMMA5MajorELSQ_0EEESR_NSO_INSP_7ScaleInELSS_0EEEST_EEEEEENS4_6LayoutINS5_IJSC_SC_SC_EEENS5_IJNSA_ILi0EEESY_SY_EEEEENS5_IJNS4_10UnderscoreES11_S11_EEEEENS4_28SM100_TMA_2SM_LOAD_MULTICASTENS4_14ComposedLayoutINS4_7SwizzleILi2ELi4ELi3EEENS4_18smem_ptr_flag_bitsILi8EEENSW_INS5_IJNSA_ILi8EEESG_EEENS5_IJSG_SC_EEEEEEEvNS4_8identityES14_S1E_vS1F_EENS_8epilogue10collective18CollectiveEpilogueINS1H_23Sm100TmaWarpSpecializedILi2ELi2ELi32ELb0ELb0EEEJNS5_IJSG_SF_SG_EEENS5_IJNSW_ISG_SC_EENSW_INS5_IJNSA_ILi32EEENSA_ILi2EEEEEENS5_IJSC_SG_EEEEEEEESI_SJ_SI_SJ_NS1H_6fusion15FusionCallbacksIS1L_NS1U_17LinearCombinationISI_fSI_fLNS_15FloatRoundStyleE2EEES1M_S1T_JEEENS4_5SM1004TMEM4LOAD26SM100_TMEM_LOAD_32dp32b32xENS4_13SM90_TMA_LOADENS15_INS16_ILi1ELi4ELi3EEES19_NSW_INS5_IJS1A_S1O_EEENS5_IJS1O_SC_EEEEEEENS4_39AutoVectorizingCopyWithAssumedAlignmentILi128EEENS4_14SM90_TMA_STOREES29_S2B_S2B_EEEvvEEEEvNT_6ParamsE:
	.zero		2944


//--------------------- SYMBOLS --------------------------

	.type		.nv.reservedSmem.offset0,@object
	.size		.nv.reservedSmem.offset0,0x4
	.type		.nv.reservedSmem.cap,@object
	.size		.nv.reservedSmem.cap,0x4
	.type		__assertfail,@function
